	.target	sm_90a

	.elftype	@"ET_EXEC"


//--------------------- .note.nv.tkinfo           --------------------------
	.section	.note.nv.tkinfo,"",@"SHT_NOTE"
	.sectionflags	@"SHF_NOTE_NV_TKINFO"
	.tkinfo
        /*0018*/ 	.word	0x00000002
        /*0030*/ 	.string	""
        /*0030*/ 	.string	"ptxas"
        /*0030*/ 	.string	"Cuda compilation tools, release 13.0, V13.0.88"
        /*0030*/ 	.string	"Build cuda_13.0.r13.0/compiler.36424714_0"
        /*0030*/ 	.string	"-arch sm_90a -m 64 "



//--------------------- .note.nv.cuinfo           --------------------------
	.section	.note.nv.cuinfo,"",@"SHT_NOTE"
	.sectionflags	@"SHF_NOTE_NV_CUINFO"
        /*0018*/ 	.short	0x0002
        /*001a*/ 	.short	0x005a
        /*001c*/ 	.short	0x0082
	.zero		2


//--------------------- .nv.info                  --------------------------
	.section	.nv.info,"",@"SHT_CUDA_INFO"
	.align	4


	//----- nvinfo : EIATTR_REGCOUNT
	.align		4
        /*0000*/ 	.byte	0x04, 0x2f
        /*0002*/ 	.short	(.L_15 - .L_14)
	.align		4
.L_14:
        /*0004*/ 	.word	index@(_ZN7cutlass13device_kernelINS_4gemm6kernel13GemmUniversalIN4cute5tupleIJiiiiEEENS1_10collective13CollectiveMmaINS1_34MainloopSm90TmaGmmaWarpSpecializedILi5ENS5_IJNS4_1CILi1EEESB_SB_EEENS1_35KernelTmaWarpSpecializedCooperativeEEENS5_IJNSA_ILi256EEENSA_ILi64EEENSA_ILi32EEEEEEfNS5_IJlSB_lEEEfSJ_NS4_8TiledMMAINS4_8MMA_AtomIJNS4_4SM904GMMA29MMA_64x64x8_F32TF32TF32_SS_TNILNSN_7ScaleInE1ELSP_1EEEEEENS4_6LayoutINS5_IJNSA_ILi2EEESB_SB_EEENS5_IJSB_NSA_ILi0EEESV_EEEEENS5_IJNS4_10UnderscoreESY_SY_EEEEENS4_13SM90_TMA_LOADENS4_14ComposedLayoutINS4_7SwizzleILi3ELi4ELi3EEENS4_18smem_ptr_flag_bitsILi32EEENSS_INS5_IJNSA_ILi8EEESH_EEENS5_IJSH_SB_EEEEEEEvNS4_8identityES11_S1B_vS1C_EENS_8epilogue10collective6detail29Sm90TmaWarpSpecializedAdapterINS1F_15DefaultEpilogueIfSJ_SJ_NS1E_6thread17LinearCombinationIfLi1EffLNS1J_9ScaleType4KindE0ELNS_15FloatRoundStyleE2EfEENS1_15EpilogueDefaultEEEEEvvEEEEvNT_6ParamsE)
        /*0008*/ 	.word	0x000000a8


	//----- nvinfo : EIATTR_FRAME_SIZE
	.align		4
.L_15:
        /*000c*/ 	.byte	0x04, 0x11
        /*000e*/ 	.short	(.L_17 - .L_16)
	.align		4
.L_16:
        /*0010*/ 	.word	index@(_ZN7cutlass13device_kernelINS_4gemm6kernel13GemmUniversalIN4cute5tupleIJiiiiEEENS1_10collective13CollectiveMmaINS1_34MainloopSm90TmaGmmaWarpSpecializedILi5ENS5_IJNS4_1CILi1EEESB_SB_EEENS1_35KernelTmaWarpSpecializedCooperativeEEENS5_IJNSA_ILi256EEENSA_ILi64EEENSA_ILi32EEEEEEfNS5_IJlSB_lEEEfSJ_NS4_8TiledMMAINS4_8MMA_AtomIJNS4_4SM904GMMA29MMA_64x64x8_F32TF32TF32_SS_TNILNSN_7ScaleInE1ELSP_1EEEEEENS4_6LayoutINS5_IJNSA_ILi2EEESB_SB_EEENS5_IJSB_NSA_ILi0EEESV_EEEEENS5_IJNS4_10UnderscoreESY_SY_EEEEENS4_13SM90_TMA_LOADENS4_14ComposedLayoutINS4_7SwizzleILi3ELi4ELi3EEENS4_18smem_ptr_flag_bitsILi32EEENSS_INS5_IJNSA_ILi8EEESH_EEENS5_IJSH_SB_EEEEEEEvNS4_8identityES11_S1B_vS1C_EENS_8epilogue10collective6detail29Sm90TmaWarpSpecializedAdapterINS1F_15DefaultEpilogueIfSJ_SJ_NS1E_6thread17LinearCombinationIfLi1EffLNS1J_9ScaleType4KindE0ELNS_15FloatRoundStyleE2EfEENS1_15EpilogueDefaultEEEEEvvEEEEvNT_6ParamsE)
        /*0014*/ 	.word	0x00000000


	//----- nvinfo : EIATTR_MIN_STACK_SIZE
	.align		4
.L_17:
        /*0018*/ 	.byte	0x04, 0x12
        /*001a*/ 	.short	(.L_19 - .L_18)
	.align		4
.L_18:
        /*001c*/ 	.word	index@(_ZN7cutlass13device_kernelINS_4gemm6kernel13GemmUniversalIN4cute5tupleIJiiiiEEENS1_10collective13CollectiveMmaINS1_34MainloopSm90TmaGmmaWarpSpecializedILi5ENS5_IJNS4_1CILi1EEESB_SB_EEENS1_35KernelTmaWarpSpecializedCooperativeEEENS5_IJNSA_ILi256EEENSA_ILi64EEENSA_ILi32EEEEEEfNS5_IJlSB_lEEEfSJ_NS4_8TiledMMAINS4_8MMA_AtomIJNS4_4SM904GMMA29MMA_64x64x8_F32TF32TF32_SS_TNILNSN_7ScaleInE1ELSP_1EEEEEENS4_6LayoutINS5_IJNSA_ILi2EEESB_SB_EEENS5_IJSB_NSA_ILi0EEESV_EEEEENS5_IJNS4_10UnderscoreESY_SY_EEEEENS4_13SM90_TMA_LOADENS4_14ComposedLayoutINS4_7SwizzleILi3ELi4ELi3EEENS4_18smem_ptr_flag_bitsILi32EEENSS_INS5_IJNSA_ILi8EEESH_EEENS5_IJSH_SB_EEEEEEEvNS4_8identityES11_S1B_vS1C_EENS_8epilogue10collective6detail29Sm90TmaWarpSpecializedAdapterINS1F_15DefaultEpilogueIfSJ_SJ_NS1E_6thread17LinearCombinationIfLi1EffLNS1J_9ScaleType4KindE0ELNS_15FloatRoundStyleE2EfEENS1_15EpilogueDefaultEEEEEvvEEEEvNT_6ParamsE)
        /*0020*/ 	.word	0x00000000
.L_19:


//--------------------- .nv.compat                --------------------------
	.section	.nv.compat,"",@"SHT_CUDA_COMPAT_INFO"
	.align	4
        /*0000*/ 	.byte	0x02, 0x09, 0x01, 0x00, 0x02, 0x02, 0x04, 0x00, 0x02, 0x05, 0x05, 0x00, 0x03, 0x07, 0x01, 0x01
        /*0010*/ 	.byte	0x02, 0x03, 0x01, 0x00, 0x02, 0x06, 0x01, 0x00, 0x04, 0x0b, 0x08, 0x00, 0x00, 0x00, 0x00, 0x00
        /*0020*/ 	.byte	0x00, 0x00, 0x00, 0x00


//--------------------- .nv.info._ZN7cutlass13device_kernelINS_4gemm6kernel13GemmUniversalIN4cute5tupleIJiiiiEEENS1_10collective13CollectiveMmaINS1_34MainloopSm90TmaGmmaWarpSpecializedILi5ENS5_IJNS4_1CILi1EEESB_SB_EEENS1_35KernelTmaWarpSpecializedCooperativeEEENS5_IJNSA_ILi256EEENSA_ILi64EEENSA_ILi32EEEEEEfNS5_IJlSB_lEEEfSJ_NS4_8TiledMMAINS4_8MMA_AtomIJNS4_4SM904GMMA29MMA_64x64x8_F32TF32TF32_SS_TNILNSN_7ScaleInE1ELSP_1EEEEEENS4_6LayoutINS5_IJNSA_ILi2EEESB_SB_EEENS5_IJSB_NSA_ILi0EEESV_EEEEENS5_IJNS4_10UnderscoreESY_SY_EEEEENS4_13SM90_TMA_LOADENS4_14ComposedLayoutINS4_7SwizzleILi3ELi4ELi3EEENS4_18smem_ptr_flag_bitsILi32EEENSS_INS5_IJNSA_ILi8EEESH_EEENS5_IJSH_SB_EEEEEEEvNS4_8identityES11_S1B_vS1C_EENS_8epilogue10collective6detail29Sm90TmaWarpSpecializedAdapterINS1F_15DefaultEpilogueIfSJ_SJ_NS1E_6thread17LinearCombinationIfLi1EffLNS1J_9ScaleType4KindE0ELNS_15FloatRoundStyleE2EfEENS1_15EpilogueDefaultEEEEEvvEEEEvNT_6ParamsE --------------------------
	.section	.nv.info._ZN7cutlass13device_kernelINS_4gemm6kernel13GemmUniversalIN4cute5tupleIJiiiiEEENS1_10collective13CollectiveMmaINS1_34MainloopSm90TmaGmmaWarpSpecializedILi5ENS5_IJNS4_1CILi1EEESB_SB_EEENS1_35KernelTmaWarpSpecializedCooperativeEEENS5_IJNSA_ILi256EEENSA_ILi64EEENSA_ILi32EEEEEEfNS5_IJlSB_lEEEfSJ_NS4_8TiledMMAINS4_8MMA_AtomIJNS4_4SM904GMMA29MMA_64x64x8_F32TF32TF32_SS_TNILNSN_7ScaleInE1ELSP_1EEEEEENS4_6LayoutINS5_IJNSA_ILi2EEESB_SB_EEENS5_IJSB_NSA_ILi0EEESV_EEEEENS5_IJNS4_10UnderscoreESY_SY_EEEEENS4_13SM90_TMA_LOADENS4_14ComposedLayoutINS4_7SwizzleILi3ELi4ELi3EEENS4_18smem_ptr_flag_bitsILi32EEENSS_INS5_IJNSA_ILi8EEESH_EEENS5_IJSH_SB_EEEEEEEvNS4_8identityES11_S1B_vS1C_EENS_8epilogue10collective6detail29Sm90TmaWarpSpecializedAdapterINS1F_15DefaultEpilogueIfSJ_SJ_NS1E_6thread17LinearCombinationIfLi1EffLNS1J_9ScaleType4KindE0ELNS_15FloatRoundStyleE2EfEENS1_15EpilogueDefaultEEEEEvvEEEEvNT_6ParamsE,"",@"SHT_CUDA_INFO"
	.sectionflags	@""
	.align	4


	//----- nvinfo : EIATTR_CUDA_API_VERSION
	.align		4
        /*0000*/ 	.byte	0x04, 0x37
        /*0002*/ 	.short	(.L_21 - .L_20)
.L_20:
        /*0004*/ 	.word	0x00000082


	//----- nvinfo : EIATTR_KPARAM_INFO
	.align		4
.L_21:
        /*0008*/ 	.byte	0x04, 0x17
        /*000a*/ 	.short	(.L_23 - .L_22)
.L_22:
        /*000c*/ 	.word	0x00000000
        /*0010*/ 	.short	0x0000
        /*0012*/ 	.short	0x0070
        /*0014*/ 	.byte	0x00, 0xf0, 0x01, 0x10


	//----- nvinfo : EIATTR_SPARSE_MMA_MASK
	.align		4
.L_23:
        /*0018*/ 	.byte	0x03, 0x50
        /*001a*/ 	.short	0x0000


	//----- nvinfo : EIATTR_MAXREG_COUNT
	.align		4
        /*001c*/ 	.byte	0x03, 0x1b
        /*001e*/ 	.short	0x00a8


	//----- nvinfo : EIATTR_NUM_BARRIERS
	.align		4
        /*0020*/ 	.byte	0x02, 0x4c
        /*0022*/ 	.byte	0x01
	.zero		1


	//----- nvinfo : EIATTR_EXTERNS
	.align		4
        /*0024*/ 	.byte	0x04, 0x0f
        /*0026*/ 	.short	(.L_25 - .L_24)


	//   ....[0]....
	.align		4
.L_24:
        /*0028*/ 	.word	index@(__assertfail)


	//----- nvinfo : EIATTR_MERCURY_ISA_VERSION
	.align		4
.L_25:
        /*002c*/ 	.byte	0x03, 0x5f
        /*002e*/ 	.short	0x0101


	//----- nvinfo : EIATTR_INT_WARP_WIDE_INSTR_OFFSETS
	.align		4
        /*0030*/ 	.byte	0x04, 0x31
        /*0032*/ 	.short	(.L_27 - .L_26)


	//   ....[0]....
.L_26:
        /*0034*/ 	.word	0x000003a0


	//   ....[1]....
        /*0038*/ 	.word	0x000003b0


	//   ....[2]....
        /*003c*/ 	.word	0x000004f0


	//----- nvinfo : EIATTR_COOP_GROUP_MASK_REGIDS
	.align		4
.L_27:
        /*0040*/ 	.byte	0x04, 0x29
        /*0042*/ 	.short	(.L_29 - .L_28)


	//   ....[0]....
.L_28:
        /*0044*/ 	.word	0xffffffff


	//   ....[1]....
        /*0048*/ 	.word	0xffffffff


	//   ....[2]....
        /*004c*/ 	.word	0xffffffff


	//   ....[3]....
        /*0050*/ 	.word	0xffffffff


	//   ....[4]....
        /*0054*/ 	.word	0xffffffff


	//----- nvinfo : EIATTR_COOP_GROUP_INSTR_OFFSETS
	.align		4
.L_29:
        /*0058*/ 	.byte	0x04, 0x28
        /*005a*/ 	.short	(.L_31 - .L_30)


	//   ....[0]....
.L_30:
        /*005c*/ 	.word	0x00000060


	//   ....[1]....
        /*0060*/ 	.word	0x00000070


	//   ....[2]....
        /*0064*/ 	.word	0x00000130


	//   ....[3]....
        /*0068*/ 	.word	0x000002e0


	//   ....[4]....
        /*006c*/ 	.word	0x00000fa0


	//----- nvinfo : EIATTR_REG_RECONFIG
	.align		4
.L_31:
        /*0070*/ 	.byte	0x01, 0x54
	.zero		2


	//----- nvinfo : EIATTR_SYSCALL_OFFSETS
	.align		4
        /*0074*/ 	.byte	0x04, 0x46
        /*0076*/ 	.short	(.L_33 - .L_32)


	//   ....[0]....
.L_32:
        /*0078*/ 	.word	0x00001160


	//----- nvinfo : EIATTR_MBARRIER_INSTR_OFFSETS
	.align		4
.L_33:
        /*007c*/ 	.byte	0x04, 0x39
        /*007e*/ 	.short	(.L_35 - .L_34)


	//   ....[0]....
.L_34:
        /*0080*/ 	.word	0x00000230
        /*0084*/ 	.word	0x000000ff
        /*0088*/ 	.word	0x00000000
        /*008c*/ 	.short	0x0100
        /*008e*/ 	.byte	0x08
	.zero		1


	//   ....[1]....
        /*0090*/ 	.word	0x00000240
        /*0094*/ 	.word	0x000000ff
        /*0098*/ 	.word	0x00000028
        /*009c*/ 	.short	0x0100
        /*009e*/ 	.byte	0x08
	.zero		1


	//   ....[2]....
        /*00a0*/ 	.word	0x00000250
        /*00a4*/ 	.word	0x000000ff
        /*00a8*/ 	.word	0x00000008
        /*00ac*/ 	.short	0x0100
        /*00ae*/ 	.byte	0x08
	.zero		1


	//   ....[3]....
        /*00b0*/ 	.word	0x00000260
        /*00b4*/ 	.word	0x000000ff
        /*00b8*/ 	.word	0x00000030
        /*00bc*/ 	.short	0x0100
        /*00be*/ 	.byte	0x08
	.zero		1


	//   ....[4]....
        /*00c0*/ 	.word	0x00000270
        /*00c4*/ 	.word	0x000000ff
        /*00c8*/ 	.word	0x00000010
        /*00cc*/ 	.short	0x0100
        /*00ce*/ 	.byte	0x08
	.zero		1


	//   ....[5]....
        /*00d0*/ 	.word	0x00000280
        /*00d4*/ 	.word	0x000000ff
        /*00d8*/ 	.word	0x00000038
        /*00dc*/ 	.short	0x0100
        /*00de*/ 	.byte	0x08
	.zero		1


	//   ....[6]....
        /*00e0*/ 	.word	0x00000290
        /*00e4*/ 	.word	0x000000ff
        /*00e8*/ 	.word	0x00000018
        /*00ec*/ 	.short	0x0100
        /*00ee*/ 	.byte	0x08
	.zero		1


	//   ....[7]....
        /*00f0*/ 	.word	0x000002a0
        /*00f4*/ 	.word	0x000000ff
        /*00f8*/ 	.word	0x00000040
        /*00fc*/ 	.short	0x0100
        /*00fe*/ 	.byte	0x08
	.zero		1


	//   ....[8]....
        /*0100*/ 	.word	0x000002b0
        /*0104*/ 	.word	0x000000ff
        /*0108*/ 	.word	0x00000020
        /*010c*/ 	.short	0x0100
        /*010e*/ 	.byte	0x08
	.zero		1


	//   ....[9]....
        /*0110*/ 	.word	0x000002c0
        /*0114*/ 	.word	0x000000ff
        /*0118*/ 	.word	0x00000048
        /*011c*/ 	.short	0x0100
        /*011e*/ 	.byte	0x08
	.zero		1


	//   ....[10]....
        /*0120*/ 	.word	0x00000560
        /*0124*/ 	.word	0x000000ff
        /*0128*/ 	.word	0x00000060
        /*012c*/ 	.short	0x0100
        /*012e*/ 	.byte	0x06
	.zero		1


	//   ....[11]....
        /*0130*/ 	.word	0x000005c0
        /*0134*/ 	.word	0x000000ff
        /*0138*/ 	.word	0x00000068
        /*013c*/ 	.short	0x0100
        /*013e*/ 	.byte	0x06
	.zero		1


	//   ....[12]....
        /*0140*/ 	.word	0x000011e0
        /*0144*/ 	.word	0x00000003
        /*0148*/ 	.word	0x00000000
        /*014c*/ 	.short	0x010a
        /*014e*/ 	.byte	0x3f
	.zero		1


	//   ....[13]....
        /*0150*/ 	.word	0x00001220
        /*0154*/ 	.word	0x00000003
        /*0158*/ 	.word	0x00000000
        /*015c*/ 	.short	0x010a
        /*015e*/ 	.byte	0x3f
	.zero		1


	//   ....[14]....
        /*0160*/ 	.word	0x00001740
        /*0164*/ 	.word	0x000000ff
        /*0168*/ 	.word	0x00000000
        /*016c*/ 	.short	0x010a
        /*016e*/ 	.byte	0x08
	.zero		1


	//   ....[15]....
        /*0170*/ 	.word	0x00001780
        /*0174*/ 	.word	0x000000ff
        /*0178*/ 	.word	0x00000000
        /*017c*/ 	.short	0x010a
        /*017e*/ 	.byte	0x08
	.zero		1


	//   ....[16]....
        /*0180*/ 	.word	0x00001b60
        /*0184*/ 	.word	0x000000ff
        /*0188*/ 	.word	0x00000000
        /*018c*/ 	.short	0x0101
        /*018e*/ 	.byte	0x08
	.zero		1


	//   ....[17]....
        /*0190*/ 	.word	0x00001d60
        /*0194*/ 	.word	0x000000ff
        /*0198*/ 	.word	0x00000000
        /*019c*/ 	.short	0x0101
        /*019e*/ 	.byte	0x06
	.zero		1


	//   ....[18]....
        /*01a0*/ 	.word	0x00006d10
        /*01a4*/ 	.word	0x0000000e
        /*01a8*/ 	.word	0x00000028
        /*01ac*/ 	.short	0x010a
        /*01ae*/ 	.byte	0x3f
	.zero		1


	//   ....[19]....
        /*01b0*/ 	.word	0x00007090
        /*01b4*/ 	.word	0x00000006
        /*01b8*/ 	.word	0x00000068
        /*01bc*/ 	.short	0x0101
        /*01be*/ 	.byte	0x3f
	.zero		1


	//   ....[20]....
        /*01c0*/ 	.word	0x000077c0
        /*01c4*/ 	.word	0x00000007
        /*01c8*/ 	.word	0x00000000
        /*01cc*/ 	.short	0x010a
        /*01ce*/ 	.byte	0x3f
	.zero		1


	//   ....[21]....
        /*01d0*/ 	.word	0x00007840
        /*01d4*/ 	.word	0x00000009
        /*01d8*/ 	.word	0x00000000
        /*01dc*/ 	.short	0x010a
        /*01de*/ 	.byte	0x3f
	.zero		1


	//   ....[22]....
        /*01e0*/ 	.word	0x000078d0
        /*01e4*/ 	.word	0x00000006
        /*01e8*/ 	.word	0x00000000
        /*01ec*/ 	.short	0x010a
        /*01ee*/ 	.byte	0x3f
	.zero		1


	//   ....[23]....
        /*01f0*/ 	.word	0x00007960
        /*01f4*/ 	.word	0x00000009
        /*01f8*/ 	.word	0x00000000
        /*01fc*/ 	.short	0x010a
        /*01fe*/ 	.byte	0x3f
	.zero		1


	//   ....[24]....
        /*0200*/ 	.word	0x000079f0
        /*0204*/ 	.word	0x00000003
        /*0208*/ 	.word	0x00000000
        /*020c*/ 	.short	0x010a
        /*020e*/ 	.byte	0x3f
	.zero		1


	//   ....[25]....
        /*0210*/ 	.word	0x00007a50
        /*0214*/ 	.word	0x00000003
        /*0218*/ 	.word	0x00000000
        /*021c*/ 	.short	0x010a
        /*021e*/ 	.byte	0x3f
	.zero		1


	//   ....[26]....
        /*0220*/ 	.word	0x00007ab0
        /*0224*/ 	.word	0x00000004
        /*0228*/ 	.word	0x00000000
        /*022c*/ 	.short	0x010a
        /*022e*/ 	.byte	0x3f
	.zero		1


	//   ....[27]....
        /*0230*/ 	.word	0x00007b80
        /*0234*/ 	.word	0x0000000e
        /*0238*/ 	.word	0x00000028
        /*023c*/ 	.short	0x010a
        /*023e*/ 	.byte	0x3f
	.zero		1


	//   ....[28]....
        /*0240*/ 	.word	0x00007c50
        /*0244*/ 	.word	0x00000007
        /*0248*/ 	.word	0x00000000
        /*024c*/ 	.short	0x010a
        /*024e*/ 	.byte	0x3f
	.zero		1


	//   ....[29]....
        /*0250*/ 	.word	0x00007ca0
        /*0254*/ 	.word	0x00000009
        /*0258*/ 	.word	0x00000000
        /*025c*/ 	.short	0x010a
        /*025e*/ 	.byte	0x3f
	.zero		1


	//   ....[30]....
        /*0260*/ 	.word	0x00007cf0
        /*0264*/ 	.word	0x00000006
        /*0268*/ 	.word	0x00000000
        /*026c*/ 	.short	0x010a
        /*026e*/ 	.byte	0x3f
	.zero		1


	//   ....[31]....
        /*0270*/ 	.word	0x00007d40
        /*0274*/ 	.word	0x00000009
        /*0278*/ 	.word	0x00000000
        /*027c*/ 	.short	0x010a
        /*027e*/ 	.byte	0x3f
	.zero		1


	//----- nvinfo : EIATTR_NUM_MBARRIERS
	.align		4
.L_35:
        /*0280*/ 	.byte	0x03, 0x38
        /*0282*/ 	.short	0x000c


	//----- nvinfo : EIATTR_EXIT_INSTR_OFFSETS
	.align		4
        /*0284*/ 	.byte	0x04, 0x1c
        /*0286*/ 	.short	(.L_37 - .L_36)


	//   ....[0]....
.L_36:
        /*0288*/ 	.word	0x00000610


	//   ....[1]....
        /*028c*/ 	.word	0x00000ed0


	//   ....[2]....
        /*0290*/ 	.word	0x00006380


	//   ....[3]....
        /*0294*/ 	.word	0x000069b0


	//   ....[4]....
        /*0298*/ 	.word	0x00007a40


	//----- nvinfo : EIATTR_MAX_THREADS
	.align		4
.L_37:
        /*029c*/ 	.byte	0x04, 0x05
        /*029e*/ 	.short	(.L_39 - .L_38)
.L_38:
        /*02a0*/ 	.word	0x00000180
        /*02a4*/ 	.word	0x00000001
        /*02a8*/ 	.word	0x00000001


	//----- nvinfo : EIATTR_CRS_STACK_SIZE
	.align		4
.L_39:
        /*02ac*/ 	.byte	0x04, 0x1e
        /*02ae*/ 	.short	(.L_41 - .L_40)
.L_40:
        /*02b0*/ 	.word	0x00000000


	//----- nvinfo : EIATTR_CBANK_PARAM_SIZE
	.align		4
.L_41:
        /*02b4*/ 	.byte	0x03, 0x19
        /*02b6*/ 	.short	0x0470


	//----- nvinfo : EIATTR_PARAM_CBANK
	.align		4
        /*02b8*/ 	.byte	0x04, 0x0a
        /*02ba*/ 	.short	(.L_43 - .L_42)
	.align		4
.L_42:
        /*02bc*/ 	.word	index@(.nv.constant0._ZN7cutlass13device_kernelINS_4gemm6kernel13GemmUniversalIN4cute5tupleIJiiiiEEENS1_10collective13CollectiveMmaINS1_34MainloopSm90TmaGmmaWarpSpecializedILi5ENS5_IJNS4_1CILi1EEESB_SB_EEENS1_35KernelTmaWarpSpecializedCooperativeEEENS5_IJNSA_ILi256EEENSA_ILi64EEENSA_ILi32EEEEEEfNS5_IJlSB_lEEEfSJ_NS4_8TiledMMAINS4_8MMA_AtomIJNS4_4SM904GMMA29MMA_64x64x8_F32TF32TF32_SS_TNILNSN_7ScaleInE1ELSP_1EEEEEENS4_6LayoutINS5_IJNSA_ILi2EEESB_SB_EEENS5_IJSB_NSA_ILi0EEESV_EEEEENS5_IJNS4_10UnderscoreESY_SY_EEEEENS4_13SM90_TMA_LOADENS4_14ComposedLayoutINS4_7SwizzleILi3ELi4ELi3EEENS4_18smem_ptr_flag_bitsILi32EEENSS_INS5_IJNSA_ILi8EEESH_EEENS5_IJSH_SB_EEEEEEEvNS4_8identityES11_S1B_vS1C_EENS_8epilogue10collective6detail29Sm90TmaWarpSpecializedAdapterINS1F_15DefaultEpilogueIfSJ_SJ_NS1E_6thread17LinearCombinationIfLi1EffLNS1J_9ScaleType4KindE0ELNS_15FloatRoundStyleE2EfEENS1_15EpilogueDefaultEEEEEvvEEEEvNT_6ParamsE)
        /*02c0*/ 	.short	0x0210
        /*02c2*/ 	.short	0x0470


	//----- nvinfo : EIATTR_SW_WAR
	.align		4
.L_43:
        /*02c4*/ 	.byte	0x04, 0x36
        /*02c6*/ 	.short	(.L_45 - .L_44)
.L_44:
        /*02c8*/ 	.word	0x00000008
.L_45:


//--------------------- .nv.callgraph             --------------------------
	.section	.nv.callgraph,"",@"SHT_CUDA_CALLGRAPH"
	.align	4
	.sectionentsize	8
	.align		4
        /*0000*/ 	.word	0x00000000
	.align		4
        /*0004*/ 	.word	0xffffffff
	.align		4
        /*0008*/ 	.word	index@(_ZN7cutlass13device_kernelINS_4gemm6kernel13GemmUniversalIN4cute5tupleIJiiiiEEENS1_10collective13CollectiveMmaINS1_34MainloopSm90TmaGmmaWarpSpecializedILi5ENS5_IJNS4_1CILi1EEESB_SB_EEENS1_35KernelTmaWarpSpecializedCooperativeEEENS5_IJNSA_ILi256EEENSA_ILi64EEENSA_ILi32EEEEEEfNS5_IJlSB_lEEEfSJ_NS4_8TiledMMAINS4_8MMA_AtomIJNS4_4SM904GMMA29MMA_64x64x8_F32TF32TF32_SS_TNILNSN_7ScaleInE1ELSP_1EEEEEENS4_6LayoutINS5_IJNSA_ILi2EEESB_SB_EEENS5_IJSB_NSA_ILi0EEESV_EEEEENS5_IJNS4_10UnderscoreESY_SY_EEEEENS4_13SM90_TMA_LOADENS4_14ComposedLayoutINS4_7SwizzleILi3ELi4ELi3EEENS4_18smem_ptr_flag_bitsILi32EEENSS_INS5_IJNSA_ILi8EEESH_EEENS5_IJSH_SB_EEEEEEEvNS4_8identityES11_S1B_vS1C_EENS_8epilogue10collective6detail29Sm90TmaWarpSpecializedAdapterINS1F_15DefaultEpilogueIfSJ_SJ_NS1E_6thread17LinearCombinationIfLi1EffLNS1J_9ScaleType4KindE0ELNS_15FloatRoundStyleE2EfEENS1_15EpilogueDefaultEEEEEvvEEEEvNT_6ParamsE)
	.align		4
        /*000c*/ 	.word	index@(__assertfail)
	.align		4
        /*0010*/ 	.word	0x00000000
	.align		4
        /*0014*/ 	.word	0xfffffffe
	.align		4
        /*0018*/ 	.word	0x00000000
	.align		4
        /*001c*/ 	.word	0xfffffffd
	.align		4
        /*0020*/ 	.word	0x00000000
	.align		4
        /*0024*/ 	.word	0xfffffffc


//--------------------- .nv.constant4             --------------------------
	.section	.nv.constant4,"a",@progbits
	.align	8
	.align		8
.nv.constant4:
        /*0000*/ 	.dword	__assertfail
	.align		8
        /*0008*/ 	.dword	__unnamed_1
	.align		8
        /*0010*/ 	.dword	_ZN40_INTERNAL_a1f85ab3_4_k_cu_758cef0f_278434cuda3std3__45__cpo5beginE
	.align		8
        /*0018*/ 	.dword	_ZN40_INTERNAL_a1f85ab3_4_k_cu_758cef0f_278434cuda3std3__45__cpo3endE
	.align		8
        /*0020*/ 	.dword	_ZN40_INTERNAL_a1f85ab3_4_k_cu_758cef0f_278434cuda3std3__45__cpo6cbeginE
	.align		8
        /*0028*/ 	.dword	_ZN40_INTERNAL_a1f85ab3_4_k_cu_758cef0f_278434cuda3std3__45__cpo4cendE
	.align		8
        /*0030*/ 	.dword	_ZN40_INTERNAL_a1f85ab3_4_k_cu_758cef0f_278434cuda3std3__442_GLOBAL__N__a1f85ab3_4_k_cu_758cef0f_278436ignoreE
	.align		8
        /*0038*/ 	.dword	_ZN40_INTERNAL_a1f85ab3_4_k_cu_758cef0f_278434cuda3std3__419piecewise_constructE
	.align		8
        /*0040*/ 	.dword	_ZN40_INTERNAL_a1f85ab3_4_k_cu_758cef0f_278434cuda3std3__48in_placeE
	.align		8
        /*0048*/ 	.dword	_ZN40_INTERNAL_a1f85ab3_4_k_cu_758cef0f_278434cuda3std6ranges3__45__cpo4swapE
	.align		8
        /*0050*/ 	.dword	_ZN40_INTERNAL_a1f85ab3_4_k_cu_758cef0f_278434cuda3std6ranges3__45__cpo9iter_moveE
	.align		8
        /*0058*/ 	.dword	_ZN40_INTERNAL_a1f85ab3_4_k_cu_758cef0f_278434cute7productE
	.align		8
        /*0060*/ 	.dword	_ZN40_INTERNAL_a1f85ab3_4_k_cu_758cef0f_278434cute1_E
	.align		8
        /*0068*/ 	.dword	$str$22
	.align		8
        /*0070*/ 	.dword	$str$23


//--------------------- .text._ZN7cutlass13device_kernelINS_4gemm6kernel13GemmUniversalIN4cute5tupleIJiiiiEEENS1_10collective13CollectiveMmaINS1_34MainloopSm90TmaGmmaWarpSpecializedILi5ENS5_IJNS4_1CILi1EEESB_SB_EEENS1_35KernelTmaWarpSpecializedCooperativeEEENS5_IJNSA_ILi256EEENSA_ILi64EEENSA_ILi32EEEEEEfNS5_IJlSB_lEEEfSJ_NS4_8TiledMMAINS4_8MMA_AtomIJNS4_4SM904GMMA29MMA_64x64x8_F32TF32TF32_SS_TNILNSN_7ScaleInE1ELSP_1EEEEEENS4_6LayoutINS5_IJNSA_ILi2EEESB_SB_EEENS5_IJSB_NSA_ILi0EEESV_EEEEENS5_IJNS4_10UnderscoreESY_SY_EEEEENS4_13SM90_TMA_LOADENS4_14ComposedLayoutINS4_7SwizzleILi3ELi4ELi3EEENS4_18smem_ptr_flag_bitsILi32EEENSS_INS5_IJNSA_ILi8EEESH_EEENS5_IJSH_SB_EEEEEEEvNS4_8identityES11_S1B_vS1C_EENS_8epilogue10collective6detail29Sm90TmaWarpSpecializedAdapterINS1F_15DefaultEpilogueIfSJ_SJ_NS1E_6thread17LinearCombinationIfLi1EffLNS1J_9ScaleType4KindE0ELNS_15FloatRoundStyleE2EfEENS1_15EpilogueDefaultEEEEEvvEEEEvNT_6ParamsE --------------------------
	.section	.text._ZN7cutlass13device_kernelINS_4gemm6kernel13GemmUniversalIN4cute5tupleIJiiiiEEENS1_10collective13CollectiveMmaINS1_34MainloopSm90TmaGmmaWarpSpecializedILi5ENS5_IJNS4_1CILi1EEESB_SB_EEENS1_35KernelTmaWarpSpecializedCooperativeEEENS5_IJNSA_ILi256EEENSA_ILi64EEENSA_ILi32EEEEEEfNS5_IJlSB_lEEEfSJ_NS4_8TiledMMAINS4_8MMA_AtomIJNS4_4SM904GMMA29MMA_64x64x8_F32TF32TF32_SS_TNILNSN_7ScaleInE1ELSP_1EEEEEENS4_6LayoutINS5_IJNSA_ILi2EEESB_SB_EEENS5_IJSB_NSA_ILi0EEESV_EEEEENS5_IJNS4_10UnderscoreESY_SY_EEEEENS4_13SM90_TMA_LOADENS4_14ComposedLayoutINS4_7SwizzleILi3ELi4ELi3EEENS4_18smem_ptr_flag_bitsILi32EEENSS_INS5_IJNSA_ILi8EEESH_EEENS5_IJSH_SB_EEEEEEEvNS4_8identityES11_S1B_vS1C_EENS_8epilogue10collective6detail29Sm90TmaWarpSpecializedAdapterINS1F_15DefaultEpilogueIfSJ_SJ_NS1E_6thread17LinearCombinationIfLi1EffLNS1J_9ScaleType4KindE0ELNS_15FloatRoundStyleE2EfEENS1_15EpilogueDefaultEEEEEvvEEEEvNT_6ParamsE,"ax",@progbits
	.align	128
.text._ZN7cutlass13device_kernelINS_4gemm6kernel13GemmUniversalIN4cute5tupleIJiiiiEEENS1_10collective13CollectiveMmaINS1_34MainloopSm90TmaGmmaWarpSpecializedILi5ENS5_IJNS4_1CILi1EEESB_SB_EEENS1_35KernelTmaWarpSpecializedCooperativeEEENS5_IJNSA_ILi256EEENSA_ILi64EEENSA_ILi32EEEEEEfNS5_IJlSB_lEEEfSJ_NS4_8TiledMMAINS4_8MMA_AtomIJNS4_4SM904GMMA29MMA_64x64x8_F32TF32TF32_SS_TNILNSN_7ScaleInE1ELSP_1EEEEEENS4_6LayoutINS5_IJNSA_ILi2EEESB_SB_EEENS5_IJSB_NSA_ILi0EEESV_EEEEENS5_IJNS4_10UnderscoreESY_SY_EEEEENS4_13SM90_TMA_LOADENS4_14ComposedLayoutINS4_7SwizzleILi3ELi4ELi3EEENS4_18smem_ptr_flag_bitsILi32EEENSS_INS5_IJNSA_ILi8EEESH_EEENS5_IJSH_SB_EEEEEEEvNS4_8identityES11_S1B_vS1C_EENS_8epilogue10collective6detail29Sm90TmaWarpSpecializedAdapterINS1F_15DefaultEpilogueIfSJ_SJ_NS1E_6thread17LinearCombinationIfLi1EffLNS1J_9ScaleType4KindE0ELNS_15FloatRoundStyleE2EfEENS1_15EpilogueDefaultEEEEEvvEEEEvNT_6ParamsE:
        .type           _ZN7cutlass13device_kernelINS_4gemm6kernel13GemmUniversalIN4cute5tupleIJiiiiEEENS1_10collective13CollectiveMmaINS1_34MainloopSm90TmaGmmaWarpSpecializedILi5ENS5_IJNS4_1CILi1EEESB_SB_EEENS1_35KernelTmaWarpSpecializedCooperativeEEENS5_IJNSA_ILi256EEENSA_ILi64EEENSA_ILi32EEEEEEfNS5_IJlSB_lEEEfSJ_NS4_8TiledMMAINS4_8MMA_AtomIJNS4_4SM904GMMA29MMA_64x64x8_F32TF32TF32_SS_TNILNSN_7ScaleInE1ELSP_1EEEEEENS4_6LayoutINS5_IJNSA_ILi2EEESB_SB_EEENS5_IJSB_NSA_ILi0EEESV_EEEEENS5_IJNS4_10UnderscoreESY_SY_EEEEENS4_13SM90_TMA_LOADENS4_14ComposedLayoutINS4_7SwizzleILi3ELi4ELi3EEENS4_18smem_ptr_flag_bitsILi32EEENSS_INS5_IJNSA_ILi8EEESH_EEENS5_IJSH_SB_EEEEEEEvNS4_8identityES11_S1B_vS1C_EENS_8epilogue10collective6detail29Sm90TmaWarpSpecializedAdapterINS1F_15DefaultEpilogueIfSJ_SJ_NS1E_6thread17LinearCombinationIfLi1EffLNS1J_9ScaleType4KindE0ELNS_15FloatRoundStyleE2EfEENS1_15EpilogueDefaultEEEEEvvEEEEvNT_6ParamsE,@function
        .size           _ZN7cutlass13device_kernelINS_4gemm6kernel13GemmUniversalIN4cute5tupleIJiiiiEEENS1_10collective13CollectiveMmaINS1_34MainloopSm90TmaGmmaWarpSpecializedILi5ENS5_IJNS4_1CILi1EEESB_SB_EEENS1_35KernelTmaWarpSpecializedCooperativeEEENS5_IJNSA_ILi256EEENSA_ILi64EEENSA_ILi32EEEEEEfNS5_IJlSB_lEEEfSJ_NS4_8TiledMMAINS4_8MMA_AtomIJNS4_4SM904GMMA29MMA_64x64x8_F32TF32TF32_SS_TNILNSN_7ScaleInE1ELSP_1EEEEEENS4_6LayoutINS5_IJNSA_ILi2EEESB_SB_EEENS5_IJSB_NSA_ILi0EEESV_EEEEENS5_IJNS4_10UnderscoreESY_SY_EEEEENS4_13SM90_TMA_LOADENS4_14ComposedLayoutINS4_7SwizzleILi3ELi4ELi3EEENS4_18smem_ptr_flag_bitsILi32EEENSS_INS5_IJNSA_ILi8EEESH_EEENS5_IJSH_SB_EEEEEEEvNS4_8identityES11_S1B_vS1C_EENS_8epilogue10collective6detail29Sm90TmaWarpSpecializedAdapterINS1F_15DefaultEpilogueIfSJ_SJ_NS1E_6thread17LinearCombinationIfLi1EffLNS1J_9ScaleType4KindE0ELNS_15FloatRoundStyleE2EfEENS1_15EpilogueDefaultEEEEEvvEEEEvNT_6ParamsE,(.L_x_194 - _ZN7cutlass13device_kernelINS_4gemm6kernel13GemmUniversalIN4cute5tupleIJiiiiEEENS1_10collective13CollectiveMmaINS1_34MainloopSm90TmaGmmaWarpSpecializedILi5ENS5_IJNS4_1CILi1EEESB_SB_EEENS1_35KernelTmaWarpSpecializedCooperativeEEENS5_IJNSA_ILi256EEENSA_ILi64EEENSA_ILi32EEEEEEfNS5_IJlSB_lEEEfSJ_NS4_8TiledMMAINS4_8MMA_AtomIJNS4_4SM904GMMA29MMA_64x64x8_F32TF32TF32_SS_TNILNSN_7ScaleInE1ELSP_1EEEEEENS4_6LayoutINS5_IJNSA_ILi2EEESB_SB_EEENS5_IJSB_NSA_ILi0EEESV_EEEEENS5_IJNS4_10UnderscoreESY_SY_EEEEENS4_13SM90_TMA_LOADENS4_14ComposedLayoutINS4_7SwizzleILi3ELi4ELi3EEENS4_18smem_ptr_flag_bitsILi32EEENSS_INS5_IJNSA_ILi8EEESH_EEENS5_IJSH_SB_EEEEEEEvNS4_8identityES11_S1B_vS1C_EENS_8epilogue10collective6detail29Sm90TmaWarpSpecializedAdapterINS1F_15DefaultEpilogueIfSJ_SJ_NS1E_6thread17LinearCombinationIfLi1EffLNS1J_9ScaleType4KindE0ELNS_15FloatRoundStyleE2EfEENS1_15EpilogueDefaultEEEEEvvEEEEvNT_6ParamsE)
        .other          _ZN7cutlass13device_kernelINS_4gemm6kernel13GemmUniversalIN4cute5tupleIJiiiiEEENS1_10collective13CollectiveMmaINS1_34MainloopSm90TmaGmmaWarpSpecializedILi5ENS5_IJNS4_1CILi1EEESB_SB_EEENS1_35KernelTmaWarpSpecializedCooperativeEEENS5_IJNSA_ILi256EEENSA_ILi64EEENSA_ILi32EEEEEEfNS5_IJlSB_lEEEfSJ_NS4_8TiledMMAINS4_8MMA_AtomIJNS4_4SM904GMMA29MMA_64x64x8_F32TF32TF32_SS_TNILNSN_7ScaleInE1ELSP_1EEEEEENS4_6LayoutINS5_IJNSA_ILi2EEESB_SB_EEENS5_IJSB_NSA_ILi0EEESV_EEEEENS5_IJNS4_10UnderscoreESY_SY_EEEEENS4_13SM90_TMA_LOADENS4_14ComposedLayoutINS4_7SwizzleILi3ELi4ELi3EEENS4_18smem_ptr_flag_bitsILi32EEENSS_INS5_IJNSA_ILi8EEESH_EEENS5_IJSH_SB_EEEEEEEvNS4_8identityES11_S1B_vS1C_EENS_8epilogue10collective6detail29Sm90TmaWarpSpecializedAdapterINS1F_15DefaultEpilogueIfSJ_SJ_NS1E_6thread17LinearCombinationIfLi1EffLNS1J_9ScaleType4KindE0ELNS_15FloatRoundStyleE2EfEENS1_15EpilogueDefaultEEEEEvvEEEEvNT_6ParamsE,@"STO_CUDA_ENTRY STV_DEFAULT"
_ZN7cutlass13device_kernelINS_4gemm6kernel13GemmUniversalIN4cute5tupleIJiiiiEEENS1_10collective13CollectiveMmaINS1_34MainloopSm90TmaGmmaWarpSpecializedILi5ENS5_IJNS4_1CILi1EEESB_SB_EEENS1_35KernelTmaWarpSpecializedCooperativeEEENS5_IJNSA_ILi256EEENSA_ILi64EEENSA_ILi32EEEEEEfNS5_IJlSB_lEEEfSJ_NS4_8TiledMMAINS4_8MMA_AtomIJNS4_4SM904GMMA29MMA_64x64x8_F32TF32TF32_SS_TNILNSN_7ScaleInE1ELSP_1EEEEEENS4_6LayoutINS5_IJNSA_ILi2EEESB_SB_EEENS5_IJSB_NSA_ILi0EEESV_EEEEENS5_IJNS4_10UnderscoreESY_SY_EEEEENS4_13SM90_TMA_LOADENS4_14ComposedLayoutINS4_7SwizzleILi3ELi4ELi3EEENS4_18smem_ptr_flag_bitsILi32EEENSS_INS5_IJNSA_ILi8EEESH_EEENS5_IJSH_SB_EEEEEEEvNS4_8identityES11_S1B_vS1C_EENS_8epilogue10collective6detail29Sm90TmaWarpSpecializedAdapterINS1F_15DefaultEpilogueIfSJ_SJ_NS1E_6thread17LinearCombinationIfLi1EffLNS1J_9ScaleType4KindE0ELNS_15FloatRoundStyleE2EfEENS1_15EpilogueDefaultEEEEEvvEEEEvNT_6ParamsE:
[----:B------:R-:W0:Y:S01]  /*0000*/  LDC R1, c[0x0][0x28] ;  /* 0x00000a00ff017b82 */ /* 0x000e220000000800 */
[----:B------:R-:W1:Y:S01]  /*0010*/  S2R R18, SR_TID.X ;  /* 0x0000000000127919 */ /* 0x000e620000002100 */
[----:B------:R-:W-:Y:S01]  /*0020*/  ELECT P0, URZ, PT ;  /* 0x00000000003f782f */ /* 0x000fe20003800000 */
[----:B------:R-:W-:Y:S01]  /*0030*/  BSSY B0, `(.L_x_0) ;  /* 0x000000f000007945 */ /* 0x000fe20003800000 */
[--C-:B-1----:R-:W-:Y:S02]  /*0040*/  SHF.R.U32.HI R0, RZ, 0x5, R18.reuse ;  /* 0x00000005ff007819 */ /* 0x102fe40000011612 */
[----:B------:R-:W-:-:S03]  /*0050*/  SHF.R.U32.HI R22, RZ, 0x7, R18 ;  /* 0x00000007ff167819 */ /* 0x000fc60000011612 */
[----:B------:R-:W1:Y:S04]  /*0060*/  SHFL.IDX PT, R5, R0, RZ, 0x1f ;  /* 0x00001fff00057589 */ /* 0x000e6800000e0000 */
[----:B------:R2:W3:Y:S01]  /*0070*/  SHFL.IDX PT, R8, R22, RZ, 0x1f ;  /* 0x00001fff16087589 */ /* 0x0004e200000e0000 */
[----:B-1----:R-:W-:-:S13]  /*0080*/  ISETP.NE.OR P0, PT, R5, RZ, !P0 ;  /* 0x000000ff0500720c */ /* 0x002fda0004705670 */
[----:B0-23--:R-:W-:Y:S05]  /*0090*/  @P0 BRA `(.L_x_1) ;  /* 0x0000000000200947 */ /* 0x00dfea0003800000 */
[----:B------:R-:W-:Y:S02]  /*00a0*/  ULDC.64 UR4, c[0x0][0x198] ;  /* 0x0000660000047ab9 */ /* 0x000fe40000000a00 */
[----:B------:R-:W-:Y:S02]  /*00b0*/  UIADD3 UR6, UP0, UR4, 0xf0, URZ ;  /* 0x000000f004067890 */ /* 0x000fe4000ff1e03f */
[----:B------:R-:W-:Y:S02]  /*00c0*/  UIADD3 UR4, UP1, UR4, 0x1f0, URZ ;  /* 0x000001f004047890 */ /* 0x000fe4000ff3e03f */
[----:B------:R-:W-:Y:S02]  /*00d0*/  UIADD3.X UR7, URZ, UR5, URZ, UP0, !UPT ;  /* 0x000000053f077290 */ /* 0x000fe400087fe43f */
[----:B------:R-:W-:-:S07]  /*00e0*/  UIADD3.X UR5, URZ, UR5, URZ, UP1, !UPT ;  /* 0x000000053f057290 */ /* 0x000fce0008ffe43f */
[----:B------:R0:W-:Y:S02]  /*00f0*/  UTMACCTL.PF [UR6] ;  /* 0x00000000060079b9 */ /* 0x0001e40008040000 */
[----:B------:R0:W-:Y:S02]  /*0100*/  UTMACCTL.PF [UR4] ;  /* 0x00000000040079b9 */ /* 0x0001e40008040000 */
[----:B0-----:R-:W-:Y:S01]  /*0110*/  NOP ;  /* 0x0000000000007918 */ /* 0x001fe20000000000 */
.L_x_1:
[----:B------:R-:W-:Y:S05]  /*0120*/  BSYNC B0 ;  /* 0x0000000000007941 */ /* 0x000fea0003800000 */
.L_x_0:
[----:B------:R-:W0:Y:S02]  /*0130*/  SHFL.IDX PT, R2, R0, RZ, 0x1f ;  /* 0x00001fff00027589 */ /* 0x000e2400000e0000 */
[----:B0-----:R-:W-:-:S13]  /*0140*/  ISETP.NE.AND P0, PT, R2, RZ, PT ;  /* 0x000000ff0200720c */ /* 0x001fda0003f05270 */
[----:B------:R-:W-:Y:S05]  /*0150*/  @P0 BRA `(.L_x_2) ;  /* 0x0000000000600947 */ /* 0x000fea0003800000 */
[----:B------:R-:W0:Y:S01]  /*0160*/  S2UR UR8, SR_CgaCtaId ;  /* 0x00000000000879c3 */ /* 0x000e220000008800 */
[----:B------:R-:W-:Y:S01]  /*0170*/  UMOV UR4, 0x400 ;  /* 0x0000040000047882 */ /* 0x000fe20000000000 */
[----:B------:R-:W-:Y:S01]  /*0180*/  UMOV UR5, 0x1 ;  /* 0x0000000100057882 */ /* 0x000fe20000000000 */
[----:B------:R-:W-:Y:S01]  /*0190*/  UMOV UR6, 0x100 ;  /* 0x0000010000067882 */ /* 0x000fe20000000000 */
[----:B------:R-:W-:Y:S01]  /*01a0*/  ELECT P0, URZ, PT ;  /* 0x00000000003f782f */ /* 0x000fe20003800000 */
[----:B------:R-:W-:-:S04]  /*01b0*/  UIADD3 UR6, -UR6, 0x100000, URZ ;  /* 0x0010000006067890 */ /* 0x000fc8000fffe13f */
[----:B------:R-:W-:Y:S02]  /*01c0*/  USHF.L.U32 UR7, UR6, 0xb, URZ ;  /* 0x0000000b06077899 */ /* 0x000fe4000800063f */
[----:B------:R-:W-:Y:S02]  /*01d0*/  USHF.L.U32 UR6, UR6, 0x1, URZ ;  /* 0x0000000106067899 */ /* 0x000fe4000800063f */
[----:B0-----:R-:W-:Y:S02]  /*01e0*/  ULEA UR8, UR8, UR4, 0x18 ;  /* 0x0000000408087291 */ /* 0x001fe4000f8ec03f */
[----:B------:R-:W-:-:S04]  /*01f0*/  UIADD3 UR4, -UR5, 0x100000, URZ ;  /* 0x0010000005047890 */ /* 0x000fc8000fffe13f */
[----:B------:R-:W-:Y:S02]  /*0200*/  USHF.L.U32 UR5, UR4, 0xb, URZ ;  /* 0x0000000b04057899 */ /* 0x000fe4000800063f */
[----:B------:R-:W-:Y:S01]  /*0210*/  USHF.L.U32 UR4, UR4, 0x1, URZ ;  /* 0x0000000104047899 */ /* 0x000fe2000800063f */
[----:B------:R-:W0:Y:S11]  /*0220*/  FENCE.VIEW.ASYNC.S ;  /* 0x00000000000073c6 */ /* 0x000e360000000000 */
[----:B0-----:R0:W1:Y:S01]  /*0230*/  SYNCS.EXCH.64 URZ, [UR8], UR4 ;  /* 0x00000004083f75b2 */ /* 0x0010620008000100 */
[----:B------:R0:W2:Y:S01]  /*0240*/  SYNCS.EXCH.64 URZ, [UR8+0x28], UR6 ;  /* 0x00002806083f75b2 */ /* 0x0000a20008000100 */
[----:B------:R0:W3:Y:S01]  /*0250*/  SYNCS.EXCH.64 URZ, [UR8+0x8], UR4 ;  /* 0x00000804083f75b2 */ /* 0x0000e20008000100 */
[----:B------:R0:W4:Y:S01]  /*0260*/  SYNCS.EXCH.64 URZ, [UR8+0x30], UR6 ;  /* 0x00003006083f75b2 */ /* 0x0001220008000100 */
[----:B------:R0:W0:Y:S01]  /*0270*/  SYNCS.EXCH.64 URZ, [UR8+0x10], UR4 ;  /* 0x00001004083f75b2 */ /* 0x0000220008000100 */
[----:B------:R0:W0:Y:S01]  /*0280*/  SYNCS.EXCH.64 URZ, [UR8+0x38], UR6 ;  /* 0x00003806083f75b2 */ /* 0x0000220008000100 */
[----:B------:R0:W0:Y:S01]  /*0290*/  SYNCS.EXCH.64 URZ, [UR8+0x18], UR4 ;  /* 0x00001804083f75b2 */ /* 0x0000220008000100 */
[----:B------:R0:W0:Y:S01]  /*02a0*/  SYNCS.EXCH.64 URZ, [UR8+0x40], UR6 ;  /* 0x00004006083f75b2 */ /* 0x0000220008000100 */
[----:B------:R0:W0:Y:S01]  /*02b0*/  SYNCS.EXCH.64 URZ, [UR8+0x20], UR4 ;  /* 0x00002004083f75b2 */ /* 0x0000220008000100 */
[----:B------:R0:W0:Y:S01]  /*02c0*/  SYNCS.EXCH.64 URZ, [UR8+0x48], UR6 ;  /* 0x00004806083f75b2 */ /* 0x0000220008000100 */
[----:B------:R-:W-:Y:S01]  /*02d0*/  NOP ;  /* 0x0000000000007918 */ /* 0x000fe20000000000 */
.L_x_2:
[----:B------:R-:W5:Y:S01]  /*02e0*/  SHFL.IDX PT, R0, R0, RZ, 0x1f ;  /* 0x00001fff00007589 */ /* 0x000f6200000e0000 */
[----:B------:R-:W1:Y:S01]  /*02f0*/  LDC R2, c[0x0][0x65c] ;  /* 0x00019700ff027b82 */ /* 0x000e620000000800 */
[----:B------:R-:W-:Y:S02]  /*0300*/  ELECT P0, URZ, PT ;  /* 0x00000000003f782f */ /* 0x000fe40003800000 */
[----:B------:R-:W-:Y:S01]  /*0310*/  LOP3.LUT R6, R6, 0xfffff7ff, RZ, 0xc0, !PT ;  /* 0xfffff7ff06067812 */ /* 0x000fe200078ec0ff */
[----:B------:R-:W2:Y:S01]  /*0320*/  S2R R3, SR_CTAID.Y ;  /* 0x0000000000037919 */ /* 0x000ea20000002600 */
[----:B0-----:R-:W-:Y:S01]  /*0330*/  UMOV UR4, 0x20 ;  /* 0x0000002000047882 */ /* 0x001fe20000000000 */
[----:B------:R-:W-:Y:S01]  /*0340*/  ISETP.NE.AND P2, PT, R8, RZ, PT ;  /* 0x000000ff0800720c */ /* 0x000fe20003f45270 */
[----:B------:R-:W-:Y:S01]  /*0350*/  NOP ;  /* 0x0000000000007918 */ /* 0x000fe20000000000 */
[----:B------:R-:W0:Y:S01]  /*0360*/  S2R R4, SR_CTAID.X ;  /* 0x0000000000047919 */ /* 0x000e220000002500 */
[----:B------:R-:W-:Y:S01]  /*0370*/  NOP ;  /* 0x0000000000007918 */ /* 0x000fe20000000000 */
[----:B-----5:R-:W-:-:S02]  /*0380*/  ISETP.NE.OR P0, PT, R0, RZ, !P0 ;  /* 0x000000ff0000720c */ /* 0x020fc40004705670 */
[----:B-1----:R-:W-:-:S11]  /*0390*/  ISETP.NE.AND P3, PT, R2, 0x1, PT ;  /* 0x000000010200780c */ /* 0x002fd60003f65270 */
[----:B------:R-:W-:Y:S01]  /*03a0*/  VOTEU.ALL UP0, P0 ;  /* 0x00000000003f7886 */ /* 0x000fe20000000000 */
[----:B------:R-:W-:Y:S01]  /*03b0*/  VOTEU.ALL UP1, P0 ;  /* 0x00000000003f7886 */ /* 0x000fe20000020000 */
[----:B------:R-:W-:Y:S01]  /*03c0*/  @P3 LOP3.LUT R6, R6, 0x800, RZ, 0xfc, !PT ;  /* 0x0000080006063812 */ /* 0x000fe200078efcff */
[----:B------:R-:W0:Y:S01]  /*03d0*/  @P3 LDC R17, c[0x0][0x10] ;  /* 0x00000400ff113b82 */ /* 0x000e220000000800 */
[----:B------:R-:W-:Y:S01]  /*03e0*/  SHF.R.S32.HI R6, RZ, 0x1f, R5 ;  /* 0x0000001fff067819 */ /* 0x000fe20000011405 */
[----:B------:R-:W-:Y:S01]  /*03f0*/  @!UP0 UMOV UR6, 0x400 ;  /* 0x0000040000068882 */ /* 0x000fe20000000000 */
[----:B------:R-:W-:-:S04]  /*0400*/  @!UP0 UIADD3 UR4, -UR4, 0x100000, URZ ;  /* 0x0010000004048890 */ /* 0x000fc8000fffe13f */
[----:B------:R-:W-:Y:S02]  /*0410*/  @!UP0 USHF.L.U32 UR5, UR4, 0xb, URZ ;  /* 0x0000000b04058899 */ /* 0x000fe4000800063f */
[----:B------:R-:W-:Y:S01]  /*0420*/  @!UP0 USHF.L.U32 UR4, UR4, 0x1, URZ ;  /* 0x0000000104048899 */ /* 0x000fe2000800063f */
[----:B------:R-:W-:Y:S01]  /*0430*/  @P3 IMAD.MOV.U32 R7, RZ, RZ, RZ ;  /* 0x000000ffff073224 */ /* 0x000fe200078e00ff */
[----:B------:R-:W-:Y:S01]  /*0440*/  LEA.HI R6, R6, R5, RZ, 0x2 ;  /* 0x0000000506067211 */ /* 0x000fe200078f10ff */
[----:B------:R-:W-:Y:S01]  /*0450*/  @P3 IMAD.MOV.U32 R11, RZ, RZ, RZ ;  /* 0x000000ffff0b3224 */ /* 0x000fe200078e00ff */
[----:B------:R-:W1:Y:S02]  /*0460*/  @!UP0 S2UR UR7, SR_CgaCtaId ;  /* 0x00000000000789c3 */ /* 0x000e640000008800 */
[----:B------:R-:W-:Y:S01]  /*0470*/  LOP3.LUT R0, R6, 0xfffffffc, RZ, 0xc0, !PT ;  /* 0xfffffffc06007812 */ /* 0x000fe200078ec0ff */
[----:B--2---:R-:W-:-:S04]  /*0480*/  @P3 IMAD.MOV.U32 R6, RZ, RZ, R3 ;  /* 0x000000ffff063224 */ /* 0x004fc800078e0003 */
[----:B------:R-:W-:Y:S01]  /*0490*/  IMAD.IADD R0, R5, 0x1, -R0 ;  /* 0x0000000105007824 */ /* 0x000fe200078e0a00 */
[----:B------:R-:W2:Y:S01]  /*04a0*/  @!P3 LDC R9, c[0x0][0xc] ;  /* 0x00000300ff09bb82 */ /* 0x000ea20000000800 */
[----:B------:R-:W-:Y:S02]  /*04b0*/  IMAD.MOV.U32 R5, RZ, RZ, RZ ;  /* 0x000000ffff057224 */ /* 0x000fe400078e00ff */
[----:B0-----:R-:W-:-:S04]  /*04c0*/  @P3 IMAD.WIDE.U32 R16, R4, R17, R6 ;  /* 0x0000001104103225 */ /* 0x001fc800078e0006 */
[----:B------:R-:W-:Y:S01]  /*04d0*/  @P3 IMAD.IADD R17, R17, 0x1, R11 ;  /* 0x0000000111113824 */ /* 0x000fe200078e020b */
[----:B-1----:R-:W-:Y:S01]  /*04e0*/  @!UP0 ULEA UR6, UR7, UR6, 0x18 ;  /* 0x0000000607068291 */ /* 0x002fe2000f8ec03f */
[----:B------:R-:W-:Y:S01]  /*04f0*/  VOTEU.ALL UP0, P0 ;  /* 0x00000000003f7886 */ /* 0x000fe20000000000 */
[----:B------:R-:W-:-:S04]  /*0500*/  ISETP.NE.AND P0, PT, R0, 0x3, PT ;  /* 0x000000030000780c */ /* 0x000fc80003f05270 */
[----:B------:R-:W-:Y:S01]  /*0510*/  ISETP.EQ.OR P0, PT, R0, RZ, !P0 ;  /* 0x000000ff0000720c */ /* 0x000fe20004702670 */
[----:B--2---:R-:W-:-:S03]  /*0520*/  @!P3 IMAD.WIDE.U32 R6, R9, R3, R4 ;  /* 0x000000030906b225 */ /* 0x004fc600078e0004 */
[C---:B------:R-:W-:Y:S01]  /*0530*/  ISETP.EQ.AND P0, PT, R8.reuse, RZ, P0 ;  /* 0x000000ff0800720c */ /* 0x040fe20000702270 */
[----:B------:R-:W-:Y:S01]  /*0540*/  VIADD R8, R8, 0xffffffff ;  /* 0xffffffff08087836 */ /* 0x000fe20000000000 */
[----:B------:R-:W0:Y:S02]  /*0550*/  FENCE.VIEW.ASYNC.S ;  /* 0x00000000000073c6 */ /* 0x000e240000000000 */
[----:B0-----:R0:W3:Y:S01]  /*0560*/  @!UP0 SYNCS.EXCH.64 URZ, [UR6+0x60], UR4 ;  /* 0x00006004063f85b2 */ /* 0x0010e20008000100 */
[----:B------:R-:W-:Y:S01]  /*0570*/  @!P3 IMAD.MOV.U32 R16, RZ, RZ, R6 ;  /* 0x000000ffff10b224 */ /* 0x000fe200078e0006 */
[----:B------:R-:W-:Y:S02]  /*0580*/  SEL R19, RZ, 0x1, !P0 ;  /* 0x00000001ff137807 */ /* 0x000fe40004000000 */
[----:B------:R-:W-:Y:S02]  /*0590*/  ISETP.GE.U32.AND P1, PT, R8, 0x2, PT ;  /* 0x000000020800780c */ /* 0x000fe40003f26070 */
[----:B------:R-:W-:-:S02]  /*05a0*/  @!P3 MOV R17, R7 ;  /* 0x000000070011b202 */ /* 0x000fc40000000f00 */
[----:B------:R-:W-:Y:S01]  /*05b0*/  SEL R19, R19, 0x2, P1 ;  /* 0x0000000213137807 */ /* 0x000fe20000800000 */
[----:B------:R0:W3:Y:S01]  /*05c0*/  @!UP1 SYNCS.EXCH.64 URZ, [UR6+0x68], UR4 ;  /* 0x00006804063f95b2 */ /* 0x0000e20008000100 */
[----:B------:R-:W-:Y:S01]  /*05d0*/  NOP ;  /* 0x0000000000007918 */ /* 0x000fe20000000000 */
[----:B---34-:R-:W-:Y:S06]  /*05e0*/  BAR.SYNC.DEFER_BLOCKING 0x0 ;  /* 0x0000000000007b1d */ /* 0x018fec0000010000 */
[----:B------:R-:W-:Y:S05]  /*05f0*/  @!P2 BRA `(.L_x_3) ;  /* 0x0000005c0064a947 */ /* 0x000fea0003800000 */
[----:B------:R-:W-:-:S13]  /*0600*/  ISETP.GT.U32.AND P0, PT, R8, 0x1, PT ;  /* 0x000000010800780c */ /* 0x000fda0003f04070 */
[----:B0-----:R-:W-:Y:S05]  /*0610*/  @P0 EXIT ;  /* 0x000000000000094d */ /* 0x001fea0003800000 */
[----:B------:R-:W-:Y:S01]  /*0620*/  ULDC.64 UR4, c[0x0][0x650] ;  /* 0x0001940000047ab9 */ /* 0x000fe20000000a00 */
[----:B------:R-:W-:Y:S01]  /*0630*/  PRMT R0, RZ, 0x7610, R0 ;  /* 0x00007610ff007816 */ /* 0x000fe20000000000 */
[----:B------:R-:W-:Y:S01]  /*0640*/  IMAD.MOV.U32 R92, RZ, RZ, -0x1 ;  /* 0xffffffffff5c7424 */ /* 0x000fe200078e00ff */
[----:B------:R-:W-:Y:S01]  /*0650*/  ISETP.GE.U32.AND P0, PT, R16, UR4, PT ;  /* 0x0000000410007c0c */ /* 0x000fe2000bf06070 */
[----:B------:R-:W-:Y:S02]  /*0660*/  IMAD.MOV.U32 R90, RZ, RZ, -0x1 ;  /* 0xffffffffff5a7424 */ /* 0x000fe400078e00ff */
[----:B------:R-:W-:Y:S01]  /*0670*/  IMAD.MOV.U32 R23, RZ, RZ, -0x1 ;  /* 0xffffffffff177424 */ /* 0x000fe200078e00ff */
[----:B------:R-:W-:-:S13]  /*0680*/  ISETP.GE.U32.AND.EX P0, PT, R17, UR5, PT, P0 ;  /* 0x0000000511007c0c */ /* 0x000fda000bf06100 */
[----:B------:R-:W-:Y:S05]  /*0690*/  @P0 BRA `(.L_x_4) ;  /* 0x0000000400540947 */ /* 0x000fea0003800000 */
[----:B------:R-:W0:Y:S01]  /*06a0*/  LDC.64 R14, c[0x0][0x628] ;  /* 0x00018a00ff0e7b82 */ /* 0x000e220000000a00 */
[----:B------:R-:W-:Y:S02]  /*06b0*/  IMAD.MOV.U32 R6, RZ, RZ, R16 ;  /* 0x000000ffff067224 */ /* 0x000fe400078e0010 */
[----:B------:R-:W-:-:S05]  /*06c0*/  IMAD.MOV.U32 R7, RZ, RZ, R17 ;  /* 0x000000ffff077224 */ /* 0x000fca00078e0011 */
[----:B------:R-:W1:Y:S08]  /*06d0*/  LDC R0, c[0x0][0x630] ;  /* 0x00018c00ff007b82 */ /* 0x000e700000000800 */
[----:B------:R-:W2:Y:S01]  /*06e0*/  LDC.64 R20, c[0x0][0x620] ;  /* 0x00018800ff147b82 */ /* 0x000ea20000000a00 */
[----:B0-----:R-:W-:-:S04]  /*06f0*/  ISETP.NE.U32.AND P0, PT, R14, RZ, PT ;  /* 0x000000ff0e00720c */ /* 0x001fc80003f05070 */
[----:B------:R-:W-:-:S13]  /*0700*/  ISETP.NE.AND.EX P0, PT, R15, RZ, PT, P0 ;  /* 0x000000ff0f00720c */ /* 0x000fda0003f05300 */
[----:B-12---:R-:W-:Y:S05]  /*0710*/  @!P0 BRA `(.L_x_5) ;  /* 0x0000000000288947 */ /* 0x006fea0003800000 */
[----:B------:R-:W0:Y:S02]  /*0720*/  LDC R11, c[0x0][0x634] ;  /* 0x00018d00ff0b7b82 */ /* 0x000e240000000800 */
[----:B0-----:R-:W-:-:S05]  /*0730*/  IADD3 R11, P0, R16, R11, RZ ;  /* 0x0000000b100b7210 */ /* 0x001fca0007f1e0ff */
[----:B------:R-:W-:-:S04]  /*0740*/  IMAD.X R13, RZ, RZ, R17, P0 ;  /* 0x000000ffff0d7224 */ /* 0x000fc800000e0611 */
[----:B------:R-:W-:-:S04]  /*0750*/  IMAD.WIDE.U32 R6, R13, R14, RZ ;  /* 0x0000000e0d067225 */ /* 0x000fc800078e00ff */
[----:B------:R-:W-:-:S04]  /*0760*/  IMAD.WIDE.U32 R8, P0, R11, R15, R6 ;  /* 0x0000000f0b087225 */ /* 0x000fc80007800006 */
[----:B------:R-:W-:-:S04]  /*0770*/  IMAD.WIDE.U32 R6, R11, R14, RZ ;  /* 0x0000000e0b067225 */ /* 0x000fc800078e00ff */
[----:B------:R-:W-:Y:S01]  /*0780*/  IMAD.X R11, RZ, RZ, RZ, P0 ;  /* 0x000000ffff0b7224 */ /* 0x000fe200000e06ff */
[----:B------:R-:W-:Y:S01]  /*0790*/  IADD3 RZ, P0, R7, R8, RZ ;  /* 0x0000000807ff7210 */ /* 0x000fe20007f1e0ff */
[----:B------:R-:W-:-:S04]  /*07a0*/  IMAD.MOV.U32 R10, RZ, RZ, R9 ;  /* 0x000000ffff0a7224 */ /* 0x000fc800078e0009 */
[----:B------:R-:W-:-:S08]  /*07b0*/  IMAD.WIDE.U32.X R6, R13, R15, R10, P0 ;  /* 0x0000000f0d067225 */ /* 0x000fd000000e040a */
.L_x_5:
[-CC-:B------:R-:W-:Y:S01]  /*07c0*/  SHF.R.U64 R23, R6, R0.reuse, R7.reuse ;  /* 0x0000000006177219 */ /* 0x180fe20000001207 */
[----:B------:R-:W0:Y:S01]  /*07d0*/  LDC R10, c[0x0][0x618] ;  /* 0x00018600ff0a7b82 */ /* 0x000e220000000800 */
[----:B------:R-:W-:Y:S01]  /*07e0*/  SHF.R.U32.HI R5, RZ, R0, R7 ;  /* 0x00000000ff057219 */ /* 0x000fe20000011607 */
[----:B------:R-:W-:Y:S01]  /*07f0*/  ULDC UR4, c[0x0][0x150] ;  /* 0x0000540000047ab9 */ /* 0x000fe20000000800 */
[----:B------:R-:W-:Y:S02]  /*0800*/  IADD3 R9, P0, RZ, -R23, RZ ;  /* 0x80000017ff097210 */ /* 0x000fe40007f1e0ff */
[----:B------:R-:W-:Y:S02]  /*0810*/  I2FP.F32.U32 R0, R4 ;  /* 0x0000000400007245 */ /* 0x000fe40000201000 */
[----:B------:R-:W-:Y:S01]  /*0820*/  IADD3.X R11, RZ, ~R5, RZ, P0, !PT ;  /* 0x80000005ff0b7210 */ /* 0x000fe200007fe4ff */
[----:B------:R-:W1:Y:S01]  /*0830*/  LDC.64 R28, c[0x0][0x640] ;  /* 0x00019000ff1c7b82 */ /* 0x000e620000000a00 */
[----:B------:R-:W-:-:S04]  /*0840*/  IMAD.WIDE.U32 R6, R9, R20, R16 ;  /* 0x0000001409067225 */ /* 0x000fc800078e0010 */
[----:B------:R-:W-:Y:S01]  /*0850*/  FMUL R0, R0, UR4 ;  /* 0x0000000400007c20 */ /* 0x000fe20008400000 */
[----:B------:R-:W-:Y:S01]  /*0860*/  ULDC UR4, c[0x0][0x154] ;  /* 0x0000550000047ab9 */ /* 0x000fe20000000800 */
[----:B------:R-:W-:Y:S01]  /*0870*/  IMAD R8, R11, R20, RZ ;  /* 0x000000140b087224 */ /* 0x000fe200078e02ff */
[----:B------:R-:W2:Y:S03]  /*0880*/  LDC R5, c[0x0][0x144] ;  /* 0x00005100ff057b82 */ /* 0x000ea60000000800 */
[----:B------:R-:W3:Y:S01]  /*0890*/  F2I.U32.TRUNC.NTZ R0, R0 ;  /* 0x0000000000007305 */ /* 0x000ee2000020f000 */
[----:B------:R-:W-:-:S04]  /*08a0*/  IMAD R9, R9, R21, R8 ;  /* 0x0000001509097224 */ /* 0x000fc800078e0208 */
[----:B------:R-:W-:Y:S01]  /*08b0*/  IMAD.IADD R7, R7, 0x1, R9 ;  /* 0x0000000107077824 */ /* 0x000fe200078e0209 */
[----:B------:R-:W4:Y:S01]  /*08c0*/  LDC R12, c[0x0][0x608] ;  /* 0x00018200ff0c7b82 */ /* 0x000f220000000800 */
[----:B------:R-:W-:-:S03]  /*08d0*/  IMAD.MOV.U32 R9, RZ, RZ, -0x1 ;  /* 0xffffffffff097424 */ /* 0x000fc600078e00ff */
[-CC-:B0-----:R-:W-:Y:S02]  /*08e0*/  SHF.R.U64 R20, R6, R10.reuse, R7.reuse ;  /* 0x0000000a06147219 */ /* 0x181fe40000001207 */
[----:B------:R-:W-:Y:S02]  /*08f0*/  I2FP.F32.U32 R6, R3 ;  /* 0x0000000300067245 */ /* 0x000fe40000201000 */
[----:B------:R-:W-:Y:S01]  /*0900*/  SHF.R.U32.HI R7, RZ, R10, R7 ;  /* 0x0000000aff077219 */ /* 0x000fe20000011607 */
[----:B------:R-:W0:Y:S01]  /*0910*/  LDC R26, c[0x0][0x658] ;  /* 0x00019600ff1a7b82 */ /* 0x000e220000000800 */
[----:B-1----:R-:W-:Y:S01]  /*0920*/  ISETP.NE.U32.AND P0, PT, R28, RZ, PT ;  /* 0x000000ff1c00720c */ /* 0x002fe20003f05070 */
[----:B---3--:R-:W-:Y:S02]  /*0930*/  IMAD.MOV R8, RZ, RZ, -R0 ;  /* 0x000000ffff087224 */ /* 0x008fe400078e0a00 */
[----:B------:R-:W-:Y:S01]  /*0940*/  FMUL R6, R6, UR4 ;  /* 0x0000000406067c20 */ /* 0x000fe20008400000 */
[----:B------:R-:W-:-:S03]  /*0950*/  ISETP.NE.AND.EX P0, PT, R29, RZ, PT, P0 ;  /* 0x000000ff1d00720c */ /* 0x000fc60003f05300 */
[----:B------:R-:W1:Y:S01]  /*0960*/  LDC R14, c[0x0][0x148] ;  /* 0x00005200ff0e7b82 */ /* 0x000e620000000800 */
[----:B--2---:R-:W-:-:S07]  /*0970*/  IMAD R0, R5, R8, R4 ;  /* 0x0000000805007224 */ /* 0x004fce00078e0204 */
[----:B------:R-:W2:Y:S01]  /*0980*/  LDC R24, c[0x0][0x600] ;  /* 0x00018000ff187b82 */ /* 0x000ea20000000800 */
[-CC-:B----4-:R-:W-:Y:S02]  /*0990*/  SHF.R.U64 R30, R20, R12.reuse, R7.reuse ;  /* 0x0000000c141e7219 */ /* 0x190fe40000001207 */
[----:B------:R-:W-:Y:S01]  /*09a0*/  SHF.R.U32.HI R5, RZ, R12, R7 ;  /* 0x0000000cff057219 */ /* 0x000fe20000011607 */
[----:B------:R-:W-:Y:S01]  /*09b0*/  IMAD.MOV.U32 R7, RZ, RZ, 0x1 ;  /* 0x00000001ff077424 */ /* 0x000fe200078e00ff */
[----:B------:R3:W4:Y:S03]  /*09c0*/  F2I.U32.TRUNC.NTZ R12, R6 ;  /* 0x00000006000c7305 */ /* 0x000726000020f000 */
[----:B------:R-:W1:Y:S01]  /*09d0*/  LDC R15, c[0x0][0x648] ;  /* 0x00019200ff0f7b82 */ /* 0x000e620000000800 */
[-C--:B0-----:R-:W-:Y:S02]  /*09e0*/  SHF.L.U32 R4, R9, R26.reuse, RZ ;  /* 0x0000001a09047219 */ /* 0x081fe400000006ff */
[----:B------:R-:W-:-:S02]  /*09f0*/  SHF.R.U64 R32, R30, R26, R5 ;  /* 0x0000001a1e207219 */ /* 0x000fc40000001205 */
[----:B------:R-:W-:Y:S02]  /*0a00*/  LOP3.LUT R11, RZ, R4, RZ, 0x33, !PT ;  /* 0x00000004ff0b7212 */ /* 0x000fe400078e33ff */
[-C--:B------:R-:W-:Y:S01]  /*0a10*/  SHF.R.U32.HI R5, RZ, R26.reuse, R5 ;  /* 0x0000001aff057219 */ /* 0x080fe20000011605 */
[----:B------:R-:W0:Y:S01]  /*0a20*/  LDC R21, c[0x0][0x638] ;  /* 0x00018e00ff157b82 */ /* 0x000e220000000800 */
[----:B------:R-:W-:Y:S01]  /*0a30*/  SHF.L.U32 R10, R7, R26, RZ ;  /* 0x0000001a070a7219 */ /* 0x000fe200000006ff */
[----:B------:R-:W-:-:S06]  /*0a40*/  IMAD.MOV.U32 R4, RZ, RZ, R32 ;  /* 0x000000ffff047224 */ /* 0x000fcc00078e0020 */
[----:B------:R-:W0:Y:S01]  /*0a50*/  LDC R92, c[0x0][0x610] ;  /* 0x00018400ff5c7b82 */ /* 0x000e220000000800 */
[----:B---34-:R-:W-:Y:S05]  /*0a60*/  @!P0 BRA `(.L_x_6) ;  /* 0x0000000000288947 */ /* 0x018fea0003800000 */
[----:B------:R-:W3:Y:S02]  /*0a70*/  LDC R9, c[0x0][0x64c] ;  /* 0x00019300ff097b82 */ /* 0x000ee40000000800 */
[----:B---3--:R-:W-:-:S05]  /*0a80*/  IADD3 R9, P0, R32, R9, RZ ;  /* 0x0000000920097210 */ /* 0x008fca0007f1e0ff */
        /* <DEDUP_REMOVED lines=8> */
.L_x_6:
[----:B-1----:R-:W-:Y:S01]  /*0b10*/  SHF.R.U64 R4, R4, R15, R5 ;  /* 0x0000000f04047219 */ /* 0x002fe20000001205 */
[----:B--2---:R-:W-:Y:S01]  /*0b20*/  VIADD R5, R24, 0xffffffff ;  /* 0xffffffff18057836 */ /* 0x004fe20000000000 */
[----:B------:R-:W-:Y:S02]  /*0b30*/  IADD3 R12, -R12, RZ, RZ ;  /* 0x000000ff0c0c7210 */ /* 0x000fe40007ffe1ff */
[----:B------:R-:W-:Y:S01]  /*0b40*/  LOP3.LUT R11, R30, R11, RZ, 0xc0, !PT ;  /* 0x0000000b1e0b7212 */ /* 0x000fe200078ec0ff */
[----:B------:R-:W-:Y:S01]  /*0b50*/  IMAD.MOV R6, RZ, RZ, -R4 ;  /* 0x000000ffff067224 */ /* 0x000fe200078e0a04 */
[----:B------:R-:W-:Y:S01]  /*0b60*/  LOP3.LUT R5, R20, R5, RZ, 0xc0, !PT ;  /* 0x0000000514057212 */ /* 0x000fe200078ec0ff */
[----:B------:R-:W-:Y:S02]  /*0b70*/  @P3 IMAD R0, R14, R12, R3 ;  /* 0x0000000c0e003224 */ /* 0x000fe400078e0203 */
[----:B------:R-:W-:Y:S02]  /*0b80*/  IMAD R11, R10, R4, R11 ;  /* 0x000000040a0b7224 */ /* 0x000fe400078e020b */
[----:B0-----:R-:W-:-:S02]  /*0b90*/  IMAD R3, R6, R21, R32 ;  /* 0x0000001506037224 */ /* 0x001fc400078e0220 */
[----:B------:R-:W-:Y:S02]  /*0ba0*/  IMAD R92, R11, R92, R0 ;  /* 0x0000005c0b5c7224 */ /* 0x000fe400078e0200 */
[----:B------:R-:W-:Y:S02]  /*0bb0*/  IMAD R3, R3, R24, R5 ;  /* 0x0000001803037224 */ /* 0x000fe400078e0205 */
[----:B------:R-:W-:-:S03]  /*0bc0*/  IMAD.MOV.U32 R0, RZ, RZ, 0x1 ;  /* 0x00000001ff007424 */ /* 0x000fc600078e00ff */
[----:B------:R-:W-:Y:S02]  /*0bd0*/  SEL R90, R3, R92, !P3 ;  /* 0x0000005c035a7207 */ /* 0x000fe40005800000 */
[----:B------:R-:W-:-:S07]  /*0be0*/  SEL R92, R92, R3, !P3 ;  /* 0x000000035c5c7207 */ /* 0x000fce0005800000 */
.L_x_4:
[----:B------:R-:W-:-:S08]  /*0bf0*/  NOP ;  /* 0x0000000000007918 */ /* 0x000fd00000000000 */
[----:B------:R-:W0:Y:S02]  /*0c00*/  USETMAXREG.TRY_ALLOC.CTAPOOL UP0, 0xe8 ;  /* 0x000000e8000079c8 */ /* 0x000e240008000600 */
[----:B0-----:R-:W-:-:S13]  /*0c10*/  PLOP3.LUT P0, PT, PT, PT, UP0, 0x80, 0x0 ;  /* 0x000000000000781c */ /* 0x001fda0003f0f008 */
[----:B------:R-:W-:Y:S05]  /*0c20*/  @!P0 BRA `(.L_x_4) ;  /* 0xfffffffc00f08947 */ /* 0x000fea000383ffff */
[----:B------:R-:W-:Y:S01]  /*0c30*/  ULDC.64 UR4, c[0x0][0x598] ;  /* 0x0001660000047ab9 */ /* 0x000fe20000000a00 */
[----:B------:R-:W-:Y:S01]  /*0c40*/  ULDC.64 UR36, c[0x0][0x208] ;  /* 0x0000820000247ab9 */ /* 0x000fe20000000a00 */
[----:B------:R-:W-:-:S04]  /*0c50*/  ISETP.NE.U32.AND P0, PT, RZ, UR4, PT ;  /* 0x00000004ff007c0c */ /* 0x000fc8000bf05070 */
[----:B------:R-:W-:-:S13]  /*0c60*/  ISETP.NE.AND.EX P0, PT, RZ, UR5, PT, P0 ;  /* 0x00000005ff007c0c */ /* 0x000fda000bf05300 */
[----:B------:R-:W-:Y:S05]  /*0c70*/  @!P0 BRA `(.L_x_7) ;  /* 0x00000000001c8947 */ /* 0x000fea0003800000 */
[----:B------:R-:W0:Y:S02]  /*0c80*/  LDC.64 R4, c[0x0][0x598] ;  /* 0x00016600ff047b82 */ /* 0x000e240000000a00 */
[----:B0-----:R-:W2:Y:S02]  /*0c90*/  LDG.E.64 R4, desc[UR36][R4.64] ;  /* 0x0000002404047981 */ /* 0x001ea4000c1e1b00 */
[----:B--2---:R-:W-:-:S04]  /*0ca0*/  ISETP.NE.U32.AND P0, PT, R4, RZ, PT ;  /* 0x000000ff0400720c */ /* 0x004fc80003f05070 */
[----:B------:R-:W-:-:S13]  /*0cb0*/  ISETP.NE.AND.EX P0, PT, R5, RZ, PT, P0 ;  /* 0x000000ff0500720c */ /* 0x000fda0003f05300 */
[----:B------:R-:W-:Y:S05]  /*0cc0*/  @!P0 BRA `(.L_x_7) ;  /* 0x0000000000088947 */ /* 0x000fea0003800000 */
[----:B------:R0:W5:Y:S01]  /*0cd0*/  LD.E R88, desc[UR36][R4.64] ;  /* 0x0000002404587980 */ /* 0x000162000c101900 */
[----:B------:R-:W-:Y:S05]  /*0ce0*/  BRA `(.L_x_8) ;  /* 0x0000000000247947 */ /* 0x000fea0003800000 */
.L_x_7:
[----:B------:R-:W-:Y:S02]  /*0cf0*/  ULDC.64 UR4, c[0x0][0x588] ;  /* 0x0001620000047ab9 */ /* 0x000fe40000000a00 */
[----:B------:R-:W-:-:S04]  /*0d00*/  ISETP.NE.U32.AND P0, PT, RZ, UR4, PT ;  /* 0x00000004ff007c0c */ /* 0x000fc8000bf05070 */
[----:B------:R-:W-:-:S13]  /*0d10*/  ISETP.NE.AND.EX P0, PT, RZ, UR5, PT, P0 ;  /* 0x00000005ff007c0c */ /* 0x000fda000bf05300 */
[----:B------:R-:W-:Y:S05]  /*0d20*/  @!P0 BRA `(.L_x_9) ;  /* 0x00000000000c8947 */ /* 0x000fea0003800000 */
[----:B------:R-:W0:Y:S02]  /*0d30*/  LDC.64 R88, c[0x0][0x588] ;  /* 0x00016200ff587b82 */ /* 0x000e240000000a00 */
[----:B0-----:R1:W5:Y:S01]  /*0d40*/  LDG.E R88, desc[UR36][R88.64] ;  /* 0x0000002458587981 */ /* 0x001362000c1e1900 */
[----:B------:R-:W-:Y:S05]  /*0d50*/  BRA `(.L_x_8) ;  /* 0x0000000000087947 */ /* 0x000fea0003800000 */
.L_x_9:
[----:B------:R-:W-:Y:S02]  /*0d60*/  ULDC UR4, c[0x0][0x580] ;  /* 0x0001600000047ab9 */ /* 0x000fe40000000800 */
[----:B------:R-:W-:-:S07]  /*0d70*/  IMAD.U32 R88, RZ, RZ, UR4 ;  /* 0x00000004ff587e24 */ /* 0x000fce000f8e00ff */
.L_x_8:
[----:B------:R-:W-:Y:S02]  /*0d80*/  ULDC.64 UR4, c[0x0][0x5a0] ;  /* 0x0001680000047ab9 */ /* 0x000fe40000000a00 */
[----:B------:R-:W-:-:S04]  /*0d90*/  ISETP.NE.U32.AND P0, PT, RZ, UR4, PT ;  /* 0x00000004ff007c0c */ /* 0x000fc8000bf05070 */
[----:B------:R-:W-:-:S13]  /*0da0*/  ISETP.NE.AND.EX P0, PT, RZ, UR5, PT, P0 ;  /* 0x00000005ff007c0c */ /* 0x000fda000bf05300 */
[----:B------:R-:W-:Y:S05]  /*0db0*/  @!P0 BRA `(.L_x_10) ;  /* 0x00000000001c8947 */ /* 0x000fea0003800000 */
[----:B0-----:R-:W0:Y:S02]  /*0dc0*/  LDC.64 R4, c[0x0][0x5a0] ;  /* 0x00016800ff047b82 */ /* 0x001e240000000a00 */
[----:B0-----:R-:W2:Y:S02]  /*0dd0*/  LDG.E.64 R4, desc[UR36][R4.64] ;  /* 0x0000002404047981 */ /* 0x001ea4000c1e1b00 */
[----:B--2---:R-:W-:-:S04]  /*0de0*/  ISETP.NE.U32.AND P0, PT, R4, RZ, PT ;  /* 0x000000ff0400720c */ /* 0x004fc80003f05070 */
[----:B------:R-:W-:-:S13]  /*0df0*/  ISETP.NE.AND.EX P0, PT, R5, RZ, PT, P0 ;  /* 0x000000ff0500720c */ /* 0x000fda0003f05300 */
[----:B------:R-:W-:Y:S05]  /*0e00*/  @!P0 BRA `(.L_x_10) ;  /* 0x0000000000088947 */ /* 0x000fea0003800000 */
[----:B-1----:R0:W5:Y:S01]  /*0e10*/  LD.E R89, desc[UR36][R4.64] ;  /* 0x0000002404597980 */ /* 0x002162000c101900 */
[----:B------:R-:W-:Y:S05]  /*0e20*/  BRA `(.L_x_11) ;  /* 0x0000000000247947 */ /* 0x000fea0003800000 */
.L_x_10:
[----:B------:R-:W-:Y:S02]  /*0e30*/  ULDC.64 UR4, c[0x0][0x590] ;  /* 0x0001640000047ab9 */ /* 0x000fe40000000a00 */
[----:B------:R-:W-:-:S04]  /*0e40*/  ISETP.NE.U32.AND P0, PT, RZ, UR4, PT ;  /* 0x00000004ff007c0c */ /* 0x000fc8000bf05070 */
[----:B------:R-:W-:-:S13]  /*0e50*/  ISETP.NE.AND.EX P0, PT, RZ, UR5, PT, P0 ;  /* 0x00000005ff007c0c */ /* 0x000fda000bf05300 */
[----:B------:R-:W-:Y:S05]  /*0e60*/  @!P0 BRA `(.L_x_12) ;  /* 0x00000000000c8947 */ /* 0x000fea0003800000 */
[----:B0-----:R-:W1:Y:S02]  /*0e70*/  LDC.64 R4, c[0x0][0x590] ;  /* 0x00016400ff047b82 */ /* 0x001e640000000a00 */
[----:B-1----:R1:W5:Y:S01]  /*0e80*/  LDG.E R89, desc[UR36][R4.64] ;  /* 0x0000002404597981 */ /* 0x002362000c1e1900 */
[----:B------:R-:W-:Y:S05]  /*0e90*/  BRA `(.L_x_11) ;  /* 0x0000000000087947 */ /* 0x000fea0003800000 */
.L_x_12:
[----:B------:R-:W-:Y:S02]  /*0ea0*/  ULDC UR4, c[0x0][0x584] ;  /* 0x0001610000047ab9 */ /* 0x000fe40000000800 */
[----:B-1----:R-:W-:-:S07]  /*0eb0*/  IMAD.U32 R89, RZ, RZ, UR4 ;  /* 0x00000004ff597e24 */ /* 0x002fce000f8e00ff */
.L_x_11:
[----:B------:R-:W-:-:S13]  /*0ec0*/  LOP3.LUT P0, RZ, R0, 0xff, RZ, 0xc0, !PT ;  /* 0x000000ff00ff7812 */ /* 0x000fda000780c0ff */
[----:B------:R-:W-:Y:S05]  /*0ed0*/  @!P0 EXIT ;  /* 0x000000000000894d */ /* 0x000fea0003800000 */
[----:B------:R-:W-:Y:S01]  /*0ee0*/  ULDC UR4, c[0x0][0x28c] ;  /* 0x0000a30000047ab9 */ /* 0x000fe20000000800 */
[----:B------:R-:W-:Y:S01]  /*0ef0*/  LOP3.LUT R104, R19, 0x1, RZ, 0xfc, !PT ;  /* 0x0000000113687812 */ /* 0x000fe200078efcff */
[----:B------:R-:W-:Y:S01]  /*0f00*/  UIADD3 UR4, UR4, 0x1f, URZ ;  /* 0x0000001f04047890 */ /* 0x000fe2000fffe03f */
[----:B------:R-:W-:Y:S01]  /*0f10*/  UMOV UR38, URZ ;  /* 0x0000003f00267c82 */ /* 0x000fe20008000000 */
[----:B------:R-:W-:Y:S02]  /*0f20*/  UMOV UR39, URZ ;  /* 0x0000003f00277c82 */ /* 0x000fe40008000000 */
[----:B------:R-:W-:-:S04]  /*0f30*/  USHF.R.S32.HI UR5, URZ, 0x1f, UR4 ;  /* 0x0000001f3f057899 */ /* 0x000fc80008011404 */
[----:B------:R-:W-:-:S04]  /*0f40*/  ULEA.HI UR5, UR5, UR4, URZ, 0x5 ;  /* 0x0000000405057291 */ /* 0x000fc8000f8f283f */
[----:B------:R-:W-:-:S12]  /*0f50*/  USHF.R.S32.HI UR40, URZ, 0x5, UR5 ;  /* 0x000000053f287899 */ /* 0x000fd80008011405 */
.L_x_156:
[----:B------:R-:W-:Y:S01]  /*0f60*/  LOP3.LUT R0, R18, 0x80, RZ, 0xc0, !PT ;  /* 0x0000008012007812 */ /* 0x000fe200078ec0ff */
[----:B------:R-:W2:Y:S01]  /*0f70*/  S2UR UR7, SR_CgaCtaId ;  /* 0x00000000000779c3 */ /* 0x000ea20000008800 */
[----:B------:R-:W-:Y:S02]  /*0f80*/  UMOV UR6, 0x400 ;  /* 0x0000040000067882 */ /* 0x000fe40000000000 */
[----:B------:R-:W-:-:S06]  /*0f90*/  SHF.R.U32.HI R0, RZ, 0x7, R0 ;  /* 0x00000007ff007819 */ /* 0x000fcc0000011600 */
[----:B---3--:R-:W3:Y:S01]  /*0fa0*/  SHFL.IDX PT, R0, R0, RZ, 0x1f ;  /* 0x00001fff00007589 */ /* 0x008ee200000e0000 */
[----:B--2---:R-:W-:Y:S01]  /*0fb0*/  ULEA UR42, UR7, UR6, 0x18 ;  /* 0x00000006072a7291 */ /* 0x004fe2000f8ec03f */
[----:B---3--:R-:W-:-:S13]  /*0fc0*/  R2UR UR4, R0 ;  /* 0x00000000000472ca */ /* 0x008fda00000e0000 */
[----:B------:R-:W-:-:S04]  /*0fd0*/  ULEA.HI UR5, UR4, UR4, URZ, 0x1 ;  /* 0x0000000404057291 */ /* 0x000fc8000f8f083f */
[----:B------:R-:W-:-:S04]  /*0fe0*/  ULOP3.LUT UR5, UR5, 0x7fffe, URZ, 0xc0, !UPT ;  /* 0x0007fffe05057892 */ /* 0x000fc8000f8ec03f */
[----:B------:R-:W-:-:S03]  /*0ff0*/  UIADD3 UR5, UR4, -UR5, URZ ;  /* 0x8000000504057290 */ /* 0x000fc6000fffe03f */
[----:B------:R-:W-:Y:S01]  /*1000*/  ULDC UR4, c[0x0][0x28c] ;  /* 0x0000a30000047ab9 */ /* 0x000fe20000000800 */
[----:B------:R-:W-:Y:S01]  /*1010*/  ULEA UR5, UR5, UR42, 0xd ;  /* 0x0000002a05057291 */ /* 0x000fe2000f8e683f */
[----:B------:R-:W-:-:S03]  /*1020*/  ISETP.LT.AND P0, PT, RZ, UR4, PT ;  /* 0x00000004ff007c0c */ /* 0x000fc6000bf01270 */
[----:B------:R-:W-:-:S04]  /*1030*/  UIADD3 UR5, UR5, 0x100, URZ ;  /* 0x0000010005057890 */ /* 0x000fc8000fffe03f */
[----:B------:R-:W-:-:S04]  /*1040*/  USHF.R.U32.HI UR5, URZ, 0x4, UR5 ;  /* 0x000000043f057899 */ /* 0x000fc80008011605 */
[----:B------:R-:W-:Y:S02]  /*1050*/  ULOP3.LUT UR41, UR5, 0x3fff, URZ, 0xc0, !UPT ;  /* 0x00003fff05297892 */ /* 0x000fe4000f8ec03f */
[----:B01--4-:R-:W-:Y:S10]  /*1060*/  @P0 BRA `(.L_x_13) ;  /* 0x0000000000400947 */ /* 0x013ff40003800000 */
[----:B------:R-:W-:Y:S01]  /*1070*/  MOV R0, 0x0 ;  /* 0x0000000000007802 */ /* 0x000fe20000000f00 */
[----:B------:R-:W-:Y:S01]  /*1080*/  ULDC.64 UR4, c[0x4][0x68] ;  /* 0x01001a0000047ab9 */ /* 0x000fe20000000a00 */
[----:B------:R-:W-:Y:S01]  /*1090*/  ULDC.64 UR6, c[0x4][0x8] ;  /* 0x0100020000067ab9 */ /* 0x000fe20000000a00 */
[----:B01----:R-:W-:Y:S01]  /*10a0*/  IMAD.U32 R4, RZ, RZ, UR4 ;  /* 0x00000004ff047e24 */ /* 0x003fe2000f8e00ff */
[----:B------:R0:W1:Y:S01]  /*10b0*/  LDC.64 R14, c[0x4][R0] ;  /* 0x01000000000e7b82 */ /* 0x0000620000000a00 */
[----:B------:R-:W-:Y:S01]  /*10c0*/  IMAD.U32 R5, RZ, RZ, UR5 ;  /* 0x00000005ff057e24 */ /* 0x000fe2000f8e00ff */
[----:B------:R-:W-:Y:S01]  /*10d0*/  ULDC.64 UR4, c[0x4][0x70] ;  /* 0x01001c0000047ab9 */ /* 0x000fe20000000a00 */
[----:B------:R-:W-:Y:S01]  /*10e0*/  IMAD.U32 R10, RZ, RZ, UR6 ;  /* 0x00000006ff0a7e24 */ /* 0x000fe2000f8e00ff */
[----:B------:R-:W-:Y:S01]  /*10f0*/  MOV R6, UR4 ;  /* 0x0000000400067c02 */ /* 0x000fe20008000f00 */
[----:B------:R-:W-:Y:S02]  /*1100*/  IMAD.U32 R7, RZ, RZ, UR5 ;  /* 0x00000005ff077e24 */ /* 0x000fe4000f8e00ff */
[----:B------:R-:W-:-:S02]  /*1110*/  IMAD.U32 R11, RZ, RZ, UR7 ;  /* 0x00000007ff0b7e24 */ /* 0x000fc4000f8e00ff */
[----:B------:R-:W-:Y:S02]  /*1120*/  IMAD.MOV.U32 R8, RZ, RZ, 0x1e1 ;  /* 0x000001e1ff087424 */ /* 0x000fe400078e00ff */
[----:B------:R-:W-:Y:S02]  /*1130*/  IMAD.MOV.U32 R12, RZ, RZ, 0x1 ;  /* 0x00000001ff0c7424 */ /* 0x000fe400078e00ff */
[----:B0-----:R-:W-:-:S07]  /*1140*/  IMAD.MOV.U32 R13, RZ, RZ, RZ ;  /* 0x000000ffff0d7224 */ /* 0x001fce00078e00ff */
[----:B------:R-:W-:-:S07]  /*1150*/  LEPC R20, `(.L_x_13) ;  /* 0x000000001014794e */ /* 0x000fce0000000000 */
[----:B-1---5:R-:W-:Y:S05]  /*1160*/  CALL.ABS.NOINC R14 ;  /* 0x000000000e007343 */ /* 0x022fea0003c00000 */
.L_x_13:
[----:B------:R-:W-:-:S13]  /*1170*/  ISETP.NE.AND P0, PT, R104, 0x3, PT ;  /* 0x000000036800780c */ /* 0x000fda0003f05270 */
[----:B------:R-:W-:Y:S05]  /*1180*/  @!P0 BRA `(.L_x_14) ;  /* 0x0000000000048947 */ /* 0x000fea0003800000 */
[----:B------:R-:W-:Y:S01]  /*1190*/  BPT.TRAP 0x1 ;  /* 0x000000040000795c */ /* 0x000fe20000300000 */
.L_x_14:
[----:B------:R-:W-:Y:S01]  /*11a0*/  IMAD.U32 R3, RZ, RZ, UR39 ;  /* 0x00000027ff037e24 */ /* 0x000fe2000f8e00ff */
[----:B------:R-:W-:-:S04]  /*11b0*/  MOV R0, UR38 ;  /* 0x0000002600007c02 */ /* 0x000fc80008000f00 */
[----:B------:R-:W-:Y:S02]  /*11c0*/  LEA R3, R3, UR42, 0x3 ;  /* 0x0000002a03037c11 */ /* 0x000fe4000f8e18ff */
[----:B------:R-:W-:-:S04]  /*11d0*/  SHF.L.U32 R0, R0, 0x1f, RZ ;  /* 0x0000001f00007819 */ /* 0x000fc800000006ff */
[----:B------:R2:W3:Y:S01]  /*11e0*/  SYNCS.PHASECHK.TRANS64.TRYWAIT P1, [R3+URZ], R0 ;  /* 0x00000000030075a7 */ /* 0x0004e2000802017f */
[----:B------:R-:W-:Y:S05]  /*11f0*/  @!P0 BRA `(.L_x_15) ;  /* 0x0000000000048947 */ /* 0x000fea0003800000 */
[----:B------:R-:W-:Y:S01]  /*1200*/  BPT.TRAP 0x1 ;  /* 0x000000040000795c */ /* 0x000fe20000300000 */
.L_x_15:
[----:B---3--:R-:W-:Y:S05]  /*1210*/  @P1 BRA `(.L_x_16) ;  /* 0x0000000000081947 */ /* 0x008fea0003800000 */
[----:B------:R-:W3:Y:S02]  /*1220*/  SYNCS.PHASECHK.TRANS64.TRYWAIT P1, [R3+URZ], R0 ;  /* 0x00000000030075a7 */ /* 0x000ee4000802017f */
[----:B---3--:R-:W-:Y:S05]  /*1230*/  @!P1 BRA `(.L_x_17) ;  /* 0x0000006800049947 */ /* 0x008fea0003800000 */
.L_x_16:
[----:B------:R-:W-:-:S04]  /*1240*/  UISETP.LT.AND UP0, UPT, UR40, 0x1, UPT ;  /* 0x000000012800788c */ /* 0x000fc8000bf01270 */
[----:B------:R-:W-:-:S04]  /*1250*/  USEL UR4, UR40, 0x1, UP0 ;  /* 0x0000000128047887 */ /* 0x000fc80008000000 */
[----:B------:R-:W-:-:S06]  /*1260*/  UIADD3 UR4, UR40, -UR4, URZ ;  /* 0x8000000428047290 */ /* 0x000fcc000fffe03f */
[----:B--23--:R-:W-:Y:S01]  /*1270*/  IMAD.U32 R0, RZ, RZ, UR4 ;  /* 0x00000004ff007e24 */ /* 0x00cfe2000f8e00ff */
[----:B------:R-:W-:Y:S05]  /*1280*/  WARPSYNC.ALL ;  /* 0x0000000000007948 */ /* 0x000fea0003800000 */
[----:B------:R-:W-:Y:S01]  /*1290*/  ISETP.GE.AND P1, PT, R0, 0x1, PT ;  /* 0x000000010000780c */ /* 0x000fe20003f26270 */
[----:B------:R-:W-:Y:S01]  /*12a0*/  UIADD3 UR4, UR42, 0x28100, URZ ;  /* 0x000281002a047890 */ /* 0x000fe2000fffe03f */
[----:B------:R-:W-:Y:S01]  /*12b0*/  WARPGROUP.ARRIVE ;  /* 0x00000000000079c5 */ /* 0x000fe20000000000 */
[----:B------:R-:W-:Y:S01]  /*12c0*/  UMOV UR9, 0x40000040 ;  /* 0x4000004000097882 */ /* 0x000fe20000000000 */
[----:B------:R-:W-:Y:S01]  /*12d0*/  UMOV UR11, 0x40000040 ;  /* 0x40000040000b7882 */ /* 0x000fe20000000000 */
[----:B------:R-:W-:-:S04]  /*12e0*/  USHF.R.U32.HI UR4, URZ, 0x4, UR4 ;  /* 0x000000043f047899 */ /* 0x000fc80008011604 */
[----:B------:R-:W-:Y:S02]  /*12f0*/  ULOP3.LUT UR5, UR4, 0x3fff, URZ, 0xc0, !UPT ;  /* 0x00003fff04057892 */ /* 0x000fe4000f8ec03f */
[----:B------:R-:W-:Y:S02]  /*1300*/  ULOP3.LUT UR4, UR41, 0x10000, URZ, 0xfc, !UPT ;  /* 0x0001000029047892 */ /* 0x000fe4000f8efc3f */
[----:B------:R-:W-:Y:S02]  /*1310*/  ULOP3.LUT UR5, UR5, 0x10000, URZ, 0xfc, !UPT ;  /* 0x0001000005057892 */ /* 0x000fe4000f8efc3f */
[----:B------:R-:W-:Y:S02]  /*1320*/  ULEA UR7, UR39, UR4, 0xb ;  /* 0x0000000427077291 */ /* 0x000fe4000f8e583f */
[----:B------:R-:W-:Y:S02]  /*1330*/  ULEA UR6, UR39, UR5, 0x9 ;  /* 0x0000000527067291 */ /* 0x000fe4000f8e483f */
[----:B------:R-:W-:-:S03]  /*1340*/  UIADD3 UR12, UR7, 0x400, URZ ;  /* 0x00000400070c7890 */ /* 0x000fc6000fffe03f */
[----:B------:R-:W-:Y:S02]  /*1350*/  UMOV UR8, UR7 ;  /* 0x0000000700087c82 */ /* 0x000fe40008000000 */
[----:B------:R-:W-:Y:S02]  /*1360*/  UMOV UR10, UR6 ;  /* 0x00000006000a7c82 */ /* 0x000fe40008000000 */
[----:B------:R-:W-:Y:S01]  /*1370*/  HGMMA.64x64x8.F32.TF32 R56, gdesc[UR8], RZ, !UPT, gsb0 ;  /* 0x04e00000083879f0 */ /* 0x000fe2000c0028ff */
[----:B------:R-:W-:Y:S01]  /*1380*/  UMOV UR8, UR12 ;  /* 0x0000000c00087c82 */ /* 0x000fe20008000000 */
[----:B------:R-:W-:Y:S01]  /*1390*/  UMOV UR9, 0x40000040 ;  /* 0x4000004000097882 */ /* 0x000fe20000000000 */
[----:B------:R-:W-:Y:S01]  /*13a0*/  UIADD3 UR12, UR7, 0x402, URZ ;  /* 0x00000402070c7890 */ /* 0x000fe2000fffe03f */
[----:B------:R-:W-:Y:S02]  /*13b0*/  WARPGROUP.DEPBAR.LE gsb0, 0x0 ;  /* 0x00008000000079c5 */ /* 0x000fe40000010000 */
[----:B------:R-:W-:-:S06]  /*13c0*/  WARPGROUP.ARRIVE ;  /* 0x00000000000079c5 */ /* 0x000fcc0000000000 */
[----:B------:R-:W-:Y:S01]  /*13d0*/  HGMMA.64x64x8.F32.TF32 R24, gdesc[UR8], RZ, !UPT, gsb0 ;  /* 0x04e00000081879f0 */ /* 0x000fe2000c0028ff */
[----:B------:R-:W-:Y:S02]  /*13e0*/  UIADD3 UR8, UR7, 0x2, URZ ;  /* 0x0000000207087890 */ /* 0x000fe4000fffe03f */
[----:B------:R-:W-:Y:S01]  /*13f0*/  UIADD3 UR10, UR6, 0x2, URZ ;  /* 0x00000002060a7890 */ /* 0x000fe2000fffe03f */
[----:B------:R-:W-:Y:S01]  /*1400*/  UMOV UR9, 0x40000040 ;  /* 0x4000004000097882 */ /* 0x000fe20000000000 */
[----:B------:R-:W-:Y:S01]  /*1410*/  UMOV UR11, 0x40000040 ;  /* 0x40000040000b7882 */ /* 0x000fe20000000000 */
[----:B------:R-:W-:Y:S02]  /*1420*/  WARPGROUP.DEPBAR.LE gsb0, 0x0 ;  /* 0x00008000000079c5 */ /* 0x000fe40000010000 */
[----:B------:R-:W-:-:S06]  /*1430*/  WARPGROUP.ARRIVE ;  /* 0x00000000000079c5 */ /* 0x000fcc0000000000 */
[----:B------:R-:W-:Y:S01]  /*1440*/  HGMMA.64x64x8.F32.TF32 R56, gdesc[UR8], R56, gsb0 ;  /* 0x04e00000083879f0 */ /* 0x000fe20008002838 */
[----:B------:R-:W-:Y:S01]  /*1450*/  UMOV UR8, UR12 ;  /* 0x0000000c00087c82 */ /* 0x000fe20008000000 */
[----:B------:R-:W-:Y:S01]  /*1460*/  UMOV UR9, 0x40000040 ;  /* 0x4000004000097882 */ /* 0x000fe20000000000 */
[----:B------:R-:W-:Y:S01]  /*1470*/  UIADD3 UR12, UR7, 0x404, URZ ;  /* 0x00000404070c7890 */ /* 0x000fe2000fffe03f */
[----:B------:R-:W-:Y:S02]  /*1480*/  WARPGROUP.DEPBAR.LE gsb0, 0x0 ;  /* 0x00008000000079c5 */ /* 0x000fe40000010000 */
[----:B------:R-:W-:-:S06]  /*1490*/  WARPGROUP.ARRIVE ;  /* 0x00000000000079c5 */ /* 0x000fcc0000000000 */
[----:B------:R-:W-:Y:S01]  /*14a0*/  HGMMA.64x64x8.F32.TF32 R24, gdesc[UR8], R24, gsb0 ;  /* 0x04e00000081879f0 */ /* 0x000fe20008002818 */
        /* <DEDUP_REMOVED lines=9> */
[----:B------:R-:W-:Y:S02]  /*1540*/  WARPGROUP.DEPBAR.LE gsb0, 0x0 ;  /* 0x00008000000079c5 */ /* 0x000fe40000010000 */
[----:B------:R-:W-:-:S06]  /*1550*/  WARPGROUP.ARRIVE ;  /* 0x00000000000079c5 */ /* 0x000fcc0000000000 */
[----:B------:R-:W-:Y:S01]  /*1560*/  HGMMA.64x64x8.F32.TF32 R24, gdesc[UR8], R24, gsb0 ;  /* 0x04e00000081879f0 */ /* 0x000fe20008002818 */
[----:B------:R-:W-:Y:S02]  /*1570*/  UIADD3 UR8, UR7, 0x6, URZ ;  /* 0x0000000607087890 */ /* 0x000fe4000fffe03f */
[----:B------:R-:W-:Y:S01]  /*1580*/  UIADD3 UR10, UR6, 0x6, URZ ;  /* 0x00000006060a7890 */ /* 0x000fe2000fffe03f */
[----:B------:R-:W-:Y:S01]  /*1590*/  UMOV UR9, 0x40000040 ;  /* 0x4000004000097882 */ /* 0x000fe20000000000 */
[----:B------:R-:W-:Y:S01]  /*15a0*/  UMOV UR11, 0x40000040 ;  /* 0x40000040000b7882 */ /* 0x000fe20000000000 */
[----:B------:R-:W-:Y:S01]  /*15b0*/  UIADD3 UR7, UR7, 0x406, URZ ;  /* 0x0000040607077890 */ /* 0x000fe2000fffe03f */
[----:B------:R-:W-:Y:S02]  /*15c0*/  WARPGROUP.DEPBAR.LE gsb0, 0x0 ;  /* 0x00008000000079c5 */ /* 0x000fe40000010000 */
[----:B------:R-:W-:-:S06]  /*15d0*/  WARPGROUP.ARRIVE ;  /* 0x00000000000079c5 */ /* 0x000fcc0000000000 */
[----:B------:R-:W-:Y:S01]  /*15e0*/  HGMMA.64x64x8.F32.TF32 R56, gdesc[UR8], R56, gsb0 ;  /* 0x04e00000083879f0 */ /* 0x000fe20008002838 */
[----:B------:R-:W-:Y:S01]  /*15f0*/  UMOV UR8, UR7 ;  /* 0x0000000700087c82 */ /* 0x000fe20008000000 */
[----:B------:R-:W-:Y:S01]  /*1600*/  UMOV UR9, 0x40000040 ;  /* 0x4000004000097882 */ /* 0x000fe20000000000 */
[----:B------:R-:W-:Y:S02]  /*1610*/  WARPGROUP.DEPBAR.LE gsb0, 0x0 ;  /* 0x00008000000079c5 */ /* 0x000fe40000010000 */
[----:B------:R-:W-:-:S06]  /*1620*/  WARPGROUP.ARRIVE ;  /* 0x00000000000079c5 */ /* 0x000fcc0000000000 */
[----:B------:R-:W-:Y:S03]  /*1630*/  HGMMA.64x64x8.F32.TF32 R24, gdesc[UR8], R24, gsb0 ;  /* 0x04e00000081879f0 */ /* 0x000fe60008002818 */
[----:B------:R-:W-:Y:S02]  /*1640*/  WARPGROUP.DEPBAR.LE gsb0, 0x0 ;  /* 0x00008000000079c5 */ /* 0x000fe40000010000 */
[----:B------:R-:W-:Y:S05]  /*1650*/  @!P1 BRA `(.L_x_18) ;  /* 0x0000000400789947 */ /* 0x000fea0003800000 */
[----:B------:R-:W-:-:S04]  /*1660*/  UIADD3 UR6, UR39, 0x1, URZ ;  /* 0x0000000127067890 */ /* 0x000fc8000fffe03f */
[----:B------:R-:W-:-:S04]  /*1670*/  UISETP.NE.AND UP0, UPT, UR6, 0x5, UPT ;  /* 0x000000050600788c */ /* 0x000fc8000bf05270 */
[----:B------:R-:W-:Y:S02]  /*1680*/  USEL UR7, URZ, 0x1, UP0 ;  /* 0x000000013f077887 */ /* 0x000fe40008000000 */
[----:B------:R-:W-:Y:S02]  /*1690*/  USEL UR6, UR6, URZ, UP0 ;  /* 0x0000003f06067287 */ /* 0x000fe40008000000 */
[----:B------:R-:W-:-:S06]  /*16a0*/  ULOP3.LUT UR7, UR38, UR7, URZ, 0x3c, !UPT ;  /* 0x0000000726077292 */ /* 0x000fcc000f8e3c3f */
[----:B01----:R-:W-:Y:S01]  /*16b0*/  IMAD.U32 R5, RZ, RZ, UR7 ;  /* 0x00000007ff057e24 */ /* 0x003fe2000f8e00ff */
[----:B------:R-:W-:-:S06]  /*16c0*/  UMOV UR7, UR39 ;  /* 0x0000002700077c82 */ /* 0x000fcc0008000000 */
.L_x_25:
[----:B01----:R-:W-:Y:S05]  /*16d0*/  @!P0 BRA `(.L_x_19) ;  /* 0x0000000000048947 */ /* 0x003fea0003800000 */
[----:B------:R-:W-:Y:S01]  /*16e0*/  BPT.TRAP 0x1 ;  /* 0x000000040000795c */ /* 0x000fe20000300000 */
.L_x_19:
[----:B------:R-:W0:Y:S01]  /*16f0*/  S2UR UR9, SR_CgaCtaId ;  /* 0x00000000000979c3 */ /* 0x000e220000008800 */
[----:B------:R-:W-:Y:S01]  /*1700*/  UMOV UR8, 0x400 ;  /* 0x0000040000087882 */ /* 0x000fe20000000000 */
[----:B------:R-:W-:Y:S01]  /*1710*/  SHF.L.U32 R3, R5, 0x1f, RZ ;  /* 0x0000001f05037819 */ /* 0x000fe200000006ff */
[----:B0-----:R-:W-:-:S04]  /*1720*/  ULEA UR15, UR9, UR8, 0x18 ;  /* 0x00000008090f7291 */ /* 0x001fc8000f8ec03f */
[----:B------:R-:W-:-:S09]  /*1730*/  ULEA UR8, UR6, UR15, 0x3 ;  /* 0x0000000f06087291 */ /* 0x000fd2000f8e183f */
[----:B------:R0:W1:Y:S01]  /*1740*/  SYNCS.PHASECHK.TRANS64.TRYWAIT P1, [UR8], R3 ;  /* 0x00000003ff0075a7 */ /* 0x0000620008020148 */
[----:B------:R-:W-:Y:S05]  /*1750*/  @!P0 BRA `(.L_x_20) ;  /* 0x0000000000048947 */ /* 0x000fea0003800000 */
[----:B------:R-:W-:Y:S01]  /*1760*/  BPT.TRAP 0x1 ;  /* 0x000000040000795c */ /* 0x000fe20000300000 */
.L_x_20:
[----:B-1----:R-:W-:Y:S05]  /*1770*/  @P1 BRA `(.L_x_21) ;  /* 0x0000000000081947 */ /* 0x002fea0003800000 */
[----:B------:R-:W1:Y:S02]  /*1780*/  SYNCS.PHASECHK.TRANS64.TRYWAIT P1, [UR8], R3 ;  /* 0x00000003ff0075a7 */ /* 0x000e640008020148 */
[----:B-1----:R-:W-:Y:S05]  /*1790*/  @!P1 BRA `(.L_x_22) ;  /* 0x0000006000c09947 */ /* 0x002fea0003800000 */
.L_x_21:
[----:B------:R-:W-:Y:S01]  /*17a0*/  ULEA UR12, UR6, UR5, 0x9 ;  /* 0x00000005060c7291 */ /* 0x000fe2000f8e483f */
[----:B------:R-:W-:Y:S01]  /*17b0*/  WARPGROUP.ARRIVE ;  /* 0x00000000000079c5 */ /* 0x000fe20000000000 */
[----:B------:R-:W-:Y:S01]  /*17c0*/  ULEA UR13, UR6, UR4, 0xb ;  /* 0x00000004060d7291 */ /* 0x000fe2000f8e583f */
[----:B------:R-:W-:Y:S01]  /*17d0*/  UMOV UR11, 0x40000040 ;  /* 0x40000040000b7882 */ /* 0x000fe20000000000 */
[----:B------:R-:W-:Y:S02]  /*17e0*/  UMOV UR9, 0x40000040 ;  /* 0x4000004000097882 */ /* 0x000fe40000000000 */
[----:B------:R-:W-:Y:S01]  /*17f0*/  UIADD3 UR14, UR13, 0x400, URZ ;  /* 0x000004000d0e7890 */ /* 0x000fe2000fffe03f */
[----:B------:R-:W-:Y:S02]  /*1800*/  UMOV UR10, UR12 ;  /* 0x0000000c000a7c82 */ /* 0x000fe40008000000 */
[----:B------:R-:W-:Y:S02]  /*1810*/  UMOV UR8, UR13 ;  /* 0x0000000d00087c82 */ /* 0x000fe40008000000 */
[----:B------:R-:W-:Y:S01]  /*1820*/  HGMMA.64x64x8.F32.TF32 R56, gdesc[UR8], R56, gsb0 ;  /* 0x04e00000083879f0 */ /* 0x000fe20008002838 */
[----:B------:R-:W-:Y:S01]  /*1830*/  UMOV UR9, 0x40000040 ;  /* 0x4000004000097882 */ /* 0x000fe20000000000 */
[----:B------:R-:W-:Y:S01]  /*1840*/  UMOV UR8, UR14 ;  /* 0x0000000e00087c82 */ /* 0x000fe20008000000 */
[----:B------:R-:W-:Y:S01]  /*1850*/  UIADD3 UR14, UR13, 0x402, URZ ;  /* 0x000004020d0e7890 */ /* 0x000fe2000fffe03f */
[----:B------:R-:W-:-:S02]  /*1860*/  WARPGROUP.DEPBAR.LE gsb0, 0x0 ;  /* 0x00008000000079c5 */ /* 0x000fc40000010000 */
        /* <DEDUP_REMOVED lines=42> */
[----:B------:R-:W-:Y:S01]  /*1b10*/  BPT.TRAP 0x1 ;  /* 0x000000040000795c */ /* 0x000fe20000300000 */
.L_x_23:
[----:B------:R-:W-:Y:S01]  /*1b20*/  ULEA UR8, UR7, UR15, 0x3 ;  /* 0x0000000f07087291 */ /* 0x000fe2000f8e183f */
[----:B------:R-:W-:-:S03]  /*1b30*/  ISETP.GT.U32.AND P1, PT, R19, 0x1, PT ;  /* 0x000000011300780c */ /* 0x000fc60003f24070 */
[----:B------:R-:W-:-:S04]  /*1b40*/  UIADD3 UR8, UR8, 0x28, URZ ;  /* 0x0000002808087890 */ /* 0x000fc8000fffe03f */
[----:B------:R-:W-:-:S09]  /*1b50*/  UPRMT UR8, URZ, 0x654, UR8 ;  /* 0x000006543f087896 */ /* 0x000fd20008000008 */
[----:B------:R-:W-:Y:S01]  /*1b60*/  SYNCS.ARRIVE.TRANS64.RED.A1T0 RZ, [UR8], RZ ;  /* 0x000000ffffff79a7 */ /* 0x000fe20008100408 */
[----:B------:R-:W-:Y:S05]  /*1b70*/  @P1 BRA `(.L_x_24) ;  /* 0x0000000000041947 */ /* 0x000fea0003800000 */
[----:B------:R-:W-:Y:S01]  /*1b80*/  BPT.TRAP 0x1 ;  /* 0x000000040000795c */ /* 0x000fe20000300000 */
.L_x_24:
[----:B------:R-:W-:Y:S01]  /*1b90*/  UIADD3 UR6, UR6, 0x1, URZ ;  /* 0x0000000106067890 */ /* 0x000fe2000fffe03f */
[C---:B------:R-:W-:Y:S01]  /*1ba0*/  ISETP.GT.AND P1, PT, R0.reuse, 0x1, PT ;  /* 0x000000010000780c */ /* 0x040fe20003f24270 */
[----:B------:R-:W-:Y:S01]  /*1bb0*/  UIADD3 UR7, UR7, 0x1, URZ ;  /* 0x0000000107077890 */ /* 0x000fe2000fffe03f */
[----:B------:R-:W-:Y:S01]  /*1bc0*/  VIADD R0, R0, 0xffffffff ;  /* 0xffffffff00007836 */ /* 0x000fe20000000000 */
[----:B------:R-:W-:Y:S02]  /*1bd0*/  UISETP.NE.AND UP0, UPT, UR6, 0x5, UPT ;  /* 0x000000050600788c */ /* 0x000fe4000bf05270 */
[----:B------:R-:W-:Y:S02]  /*1be0*/  UISETP.NE.AND UP1, UPT, UR7, 0x5, UPT ;  /* 0x000000050700788c */ /* 0x000fe4000bf25270 */
[----:B------:R-:W-:Y:S02]  /*1bf0*/  USEL UR8, URZ, 0x1, UP0 ;  /* 0x000000013f087887 */ /* 0x000fe40008000000 */
[----:B------:R-:W-:-:S02]  /*1c00*/  USEL UR6, UR6, URZ, UP0 ;  /* 0x0000003f06067287 */ /* 0x000fc40008000000 */
[----:B------:R-:W-:Y:S02]  /*1c10*/  USEL UR7, UR7, URZ, UP1 ;  /* 0x0000003f07077287 */ /* 0x000fe40008800000 */
[----:B------:R-:W-:Y:S01]  /*1c20*/  LOP3.LUT R5, R5, UR8, RZ, 0x3c, !PT ;  /* 0x0000000805057c12 */ /* 0x000fe2000f8e3cff */
[----:B------:R-:W-:Y:S09]  /*1c30*/  @P1 BRA `(.L_x_25) ;  /* 0xfffffff800a41947 */ /* 0x000ff2000383ffff */
.L_x_18:
[----:B------:R-:W2:Y:S02]  /*1c40*/  LDC R0, c[0x0][0x28c] ;  /* 0x0000a300ff007b82 */ /* 0x000ea40000000800 */
[----:B--2---:R-:W-:-:S13]  /*1c50*/  ISETP.GE.AND P1, PT, R0, 0x1, PT ;  /* 0x000000010000780c */ /* 0x004fda0003f26270 */
[----:B------:R-:W-:Y:S05]  /*1c60*/  @!P1 BRA `(.L_x_26) ;  /* 0x0000000000489947 */ /* 0x000fea0003800000 */
[----:B------:R-:W-:Y:S05]  /*1c70*/  @!P0 BRA `(.L_x_27) ;  /* 0x0000000000048947 */ /* 0x000fea0003800000 */
[----:B------:R-:W-:Y:S01]  /*1c80*/  BPT.TRAP 0x1 ;  /* 0x000000040000795c */ /* 0x000fe20000300000 */
.L_x_27:
[----:B------:R-:W2:Y:S01]  /*1c90*/  S2UR UR7, SR_CgaCtaId ;  /* 0x00000000000779c3 */ /* 0x000ea20000008800 */
[----:B------:R-:W-:Y:S01]  /*1ca0*/  UISETP.LT.AND UP0, UPT, UR40, 0x1, UPT ;  /* 0x000000012800788c */ /* 0x000fe2000bf01270 */
[----:B------:R-:W-:-:S03]  /*1cb0*/  ISETP.GT.U32.AND P0, PT, R19, 0x1, PT ;  /* 0x000000011300780c */ /* 0x000fc60003f04070 */
[----:B------:R-:W-:-:S04]  /*1cc0*/  USEL UR6, UR40, 0x1, UP0 ;  /* 0x0000000128067887 */ /* 0x000fc80008000000 */
[----:B------:R-:W-:-:S04]  /*1cd0*/  UIADD3 UR6, UR39, UR40, -UR6 ;  /* 0x0000002827067290 */ /* 0x000fc8000fffe806 */
[----:B------:R-:W-:-:S04]  /*1ce0*/  UIMAD.WIDE.U32 UR4, UR6, -0x33333333, URZ ;  /* 0xcccccccd060478a5 */ /* 0x000fc8000f8e003f */
[----:B------:R-:W-:-:S03]  /*1cf0*/  USHF.R.U32.HI UR4, URZ, 0x2, UR5 ;  /* 0x000000023f047899 */ /* 0x000fc60008011605 */
[----:B------:R-:W-:Y:S01]  /*1d00*/  UMOV UR5, 0x400 ;  /* 0x0000040000057882 */ /* 0x000fe20000000000 */
[----:B------:R-:W-:Y:S02]  /*1d10*/  UIMAD UR6, UR4, -0x5, UR6 ;  /* 0xfffffffb040678a4 */ /* 0x000fe4000f8e0206 */
[----:B--2---:R-:W-:-:S04]  /*1d20*/  ULEA UR5, UR7, UR5, 0x18 ;  /* 0x0000000507057291 */ /* 0x004fc8000f8ec03f */
[----:B------:R-:W-:-:S04]  /*1d30*/  ULEA UR6, UR6, UR5, 0x3 ;  /* 0x0000000506067291 */ /* 0x000fc8000f8e183f */
[----:B------:R-:W-:-:S04]  /*1d40*/  UIADD3 UR6, UR6, 0x28, URZ ;  /* 0x0000002806067890 */ /* 0x000fc8000fffe03f */
[----:B------:R-:W-:-:S09]  /*1d50*/  UPRMT UR6, URZ, 0x654, UR6 ;  /* 0x000006543f067896 */ /* 0x000fd20008000006 */
[----:B------:R-:W-:Y:S01]  /*1d60*/  SYNCS.ARRIVE.TRANS64.RED.A1T0 RZ, [UR6], RZ ;  /* 0x000000ffffff79a7 */ /* 0x000fe20008100406 */
[----:B------:R-:W-:Y:S05]  /*1d70*/  @P0 BRA `(.L_x_26) ;  /* 0x0000000000040947 */ /* 0x000fea0003800000 */
[----:B------:R-:W-:Y:S01]  /*1d80*/  BPT.TRAP 0x1 ;  /* 0x000000040000795c */ /* 0x000fe20000300000 */
.L_x_26:
[----:B------:R-:W2:Y:S01]  /*1d90*/  LDC R6, c[0x0][0x288] ;  /* 0x0000a200ff067b82 */ /* 0x000ea20000000800 */
[----:B------:R-:W-:Y:S01]  /*1da0*/  LOP3.LUT R0, R22, 0x1, RZ, 0xc0, !PT ;  /* 0x0000000116007812 */ /* 0x000fe200078ec0ff */
[----:B------:R-:W-:Y:S01]  /*1db0*/  IMAD.SHL.U32 R9, R90, 0x40, RZ ;  /* 0x000000405a097824 */ /* 0x000fe200078e00ff */
[----:B01----:R-:W-:Y:S01]  /*1dc0*/  SHF.R.U32.HI R3, RZ, 0x2, R18 ;  /* 0x00000002ff037819 */ /* 0x003fe20000011612 */
[----:B------:R-:W-:Y:S01]  /*1dd0*/  UIADD3 UR39, UR40, UR39, URZ ;  /* 0x0000002728277290 */ /* 0x000fe2000fffe03f */
[----:B------:R-:W-:Y:S01]  /*1de0*/  LOP3.LUT R4, R18, 0x60, RZ, 0xc0, !PT ;  /* 0x0000006012047812 */ /* 0x000fe200078ec0ff */
[----:B------:R-:W-:Y:S01]  /*1df0*/  IMAD.SHL.U32 R8, R0, 0x40, RZ ;  /* 0x0000004000087824 */ /* 0x000fe200078e00ff */
[----:B------:R-:W-:Y:S01]  /*1e00*/  LOP3.LUT R3, R3, 0x7, RZ, 0xc0, !PT ;  /* 0x0000000703037812 */ /* 0x000fe200078ec0ff */
[C---:B------:R-:W-:Y:S01]  /*1e10*/  IMAD.SHL.U32 R90, R18.reuse, 0x2, RZ ;  /* 0x00000002125a7824 */ /* 0x040fe200078e00ff */
[----:B------:R-:W-:Y:S01]  /*1e20*/  SHF.R.U32.HI R4, RZ, 0x1, R4 ;  /* 0x00000001ff047819 */ /* 0x000fe20000011604 */
[----:B------:R-:W-:Y:S01]  /*1e30*/  UISETP.GT.U32.AND UP0, UPT, UR39, 0x4, UPT ;  /* 0x000000042700788c */ /* 0x000fe2000bf04070 */
[----:B------:R-:W-:Y:S01]  /*1e40*/  LOP3.LUT R5, R18, 0x3, RZ, 0xc0, !PT ;  /* 0x0000000312057812 */ /* 0x000fe200078ec0ff */
[----:B------:R-:W-:Y:S01]  /*1e50*/  ULDC UR7, c[0x0][0x284] ;  /* 0x0000a10000077ab9 */ /* 0x000fe20000000800 */
[--C-:B------:R-:W-:Y:S01]  /*1e60*/  IADD3 R7, RZ, -R4, -R3.reuse ;  /* 0x80000004ff077210 */ /* 0x100fe20007ffe803 */
[----:B------:R-:W-:Y:S01]  /*1e70*/  UISETP.LT.U32.AND UP0, UPT, UR40, 0x5, UP0 ;  /* 0x000000052800788c */ /* 0x000fe20008701070 */
[----:B------:R-:W-:Y:S01]  /*1e80*/  LOP3.LUT R3, R8, 0x40, R3, 0xe2, !PT ;  /* 0x0000004008037812 */ /* 0x000fe200078ee203 */
[----:B------:R-:W-:Y:S01]  /*1e90*/  UISETP.GE.U32.AND UP1, UPT, UR40, 0x5, UPT ;  /* 0x000000052800788c */ /* 0x000fe2000bf26070 */
[----:B------:R-:W-:Y:S01]  /*1ea0*/  SHF.R.S32.HI R15, RZ, 0x1f, R23 ;  /* 0x0000001fff0f7819 */ /* 0x000fe20000011417 */
[----:B------:R-:W-:Y:S01]  /*1eb0*/  ULDC.64 UR8, c[0x0][0x5d0] ;  /* 0x0001740000087ab9 */ /* 0x000fe20000000a00 */
[----:B------:R-:W-:Y:S01]  /*1ec0*/  LOP3.LUT R90, R9, 0x6, R90, 0xf8, !PT ;  /* 0x00000006095a7812 */ /* 0x000fe200078ef85a */
[----:B------:R-:W-:Y:S01]  /*1ed0*/  UIMAD.WIDE.U32 UR4, UR39, -0x33333333, URZ ;  /* 0xcccccccd270478a5 */ /* 0x000fe2000f8e003f */
[C---:B------:R-:W-:Y:S01]  /*1ee0*/  IMAD.WIDE R10, R92.reuse, 0x100, RZ ;  /* 0x000001005c0a7825 */ /* 0x040fe200078e02ff */
[----:B------:R-:W-:Y:S01]  /*1ef0*/  USEL UR6, URZ, 0x1, !UP0 ;  /* 0x000000013f067887 */ /* 0x000fe2000c000000 */
[----:B------:R-:W-:Y:S01]  /*1f00*/  SHF.R.S32.HI R91, RZ, 0x1f, R90 ;  /* 0x0000001fff5b7819 */ /* 0x000fe2000001145a */
[----:B------:R-:W-:Y:S01]  /*1f10*/  USHF.R.U32.HI UR4, URZ, 0x2, UR5 ;  /* 0x000000023f047899 */ /* 0x000fe20008011605 */
[----:B--2---:R-:W-:Y:S01]  /*1f20*/  IMAD R8, R5, -0x2, R6 ;  /* 0xfffffffe05087824 */ /* 0x004fe200078e0206 */
[----:B------:R-:W-:Y:S01]  /*1f30*/  ISETP.GE.AND P0, PT, R9, R6, PT ;  /* 0x000000060900720c */ /* 0x000fe20003f06270 */
[----:B------:R-:W-:Y:S01]  /*1f40*/  IMAD.SHL.U32 R5, R92, 0x100, RZ ;  /* 0x000001005c057824 */ /* 0x000fe200078e00ff */
[----:B------:R-:W-:Y:S01]  /*1f50*/  ULOP3.LUT UR38, UR38, UR6, URZ, 0x3c, !UPT ;  /* 0x0000000626267292 */ /* 0x000fe2000f8e3c3f */
[----:B------:R-:W-:Y:S01]  /*1f60*/  IMAD R6, R15, UR8, RZ ;  /* 0x000000080f067c24 */ /* 0x000fe2000f8e02ff */
[----:B------:R-:W-:Y:S01]  /*1f70*/  LOP3.LUT R115, R10, R3, R4, 0xfe, !PT ;  /* 0x000000030a737212 */ /* 0x000fe200078efe04 */
[----:B------:R-:W-:Y:S01]  /*1f80*/  IMAD R0, R0, -0x40, R7 ;  /* 0xffffffc000007824 */ /* 0x000fe200078e0207 */
[----:B------:R-:W-:Y:S01]  /*1f90*/  ISETP.GE.OR P0, PT, R5, UR7, P0 ;  /* 0x0000000705007c0c */ /* 0x000fe20008706670 */
[C---:B------:R-:W-:Y:S01]  /*1fa0*/  IMAD R13, R23.reuse, UR9, R6 ;  /* 0x00000009170d7c24 */ /* 0x040fe2000f8e0206 */
[----:B------:R-:W-:Y:S01]  /*1fb0*/  UIMAD UR39, UR4, -0x5, UR39 ;  /* 0xfffffffb042778a4 */ /* 0x000fe2000f8e0227 */
[----:B------:R-:W-:Y:S01]  /*1fc0*/  IMAD.WIDE.U32 R6, R23, UR8, R90 ;  /* 0x0000000817067c25 */ /* 0x000fe2000f8e005a */
[----:B------:R-:W-:Y:S01]  /*1fd0*/  @UP1 ULOP3.LUT UR38, UR38, 0x1, UR4, 0x78, !UPT ;  /* 0x0000000126261892 */ /* 0x000fe2000f8e7804 */
[----:B------:R-:W-:-:S02]  /*1fe0*/  IADD3 R3, -R5, UR7, R0 ;  /* 0x0000000705037c10 */ /* 0x000fc4000fffe100 */
[----:B------:R-:W-:Y:S01]  /*1ff0*/  IMAD.IADD R4, R8, 0x1, -R9 ;  /* 0x0000000108047824 */ /* 0x000fe200078e0a09 */
[----:B------:R-:W-:Y:S01]  /*2000*/  IADD3 R7, R7, R13, RZ ;  /* 0x0000000d07077210 */ /* 0x000fe20007ffe0ff */
[----:B------:R-:W-:-:S04]  /*2010*/  IMAD.MOV.U32 R0, RZ, RZ, -0x1 ;  /* 0xffffffffff007424 */ /* 0x000fc800078e00ff */
[----:B------:R-:W-:Y:S05]  /*2020*/  @P0 BRA `(.L_x_28) ;  /* 0x0000003c002c0947 */ /* 0x000fea0003800000 */
[----:B------:R-:W0:Y:S01]  /*2030*/  LDC.64 R112, c[0x0][0x5c8] ;  /* 0x00017200ff707b82 */ /* 0x000e220000000a00 */
[----:B-----5:R-:W-:Y:S01]  /*2040*/  FSETP.NEU.AND P1, PT, R89, RZ, PT ;  /* 0x000000ff5900720b */ /* 0x020fe20003f2d000 */
[----:B------:R-:W-:Y:S01]  /*2050*/  BSSY B0, `(.L_x_28) ;  /* 0x00003c8000007945 */ /* 0x000fe20003800000 */
[----:B------:R-:W-:-:S04]  /*2060*/  ISETP.GT.AND P6, PT, R4, RZ, PT ;  /* 0x000000ff0400720c */ /* 0x000fc80003fc4270 */
[----:B------:R-:W-:Y:S01]  /*2070*/  ISETP.GT.AND P0, PT, R3, RZ, P6 ;  /* 0x000000ff0300720c */ /* 0x000fe20003704270 */
[-C--:B0-----:R-:W-:Y:S02]  /*2080*/  IMAD R8, R11, R112.reuse, RZ ;  /* 0x000000700b087224 */ /* 0x081fe400078e02ff */
[----:B------:R-:W-:-:S04]  /*2090*/  IMAD.WIDE.U32 R12, R115, R112, R6 ;  /* 0x00000070730c7225 */ /* 0x000fc800078e0006 */
[----:B------:R-:W-:-:S04]  /*20a0*/  IMAD R5, R115, R113, R8 ;  /* 0x0000007173057224 */ /* 0x000fc800078e0208 */
[----:B------:R-:W-:Y:S01]  /*20b0*/  IMAD.IADD R105, R13, 0x1, R5 ;  /* 0x000000010d697824 */ /* 0x000fe200078e0205 */
[----:B------:R-:W-:Y:S06]  /*20c0*/  @!P1 BRA `(.L_x_29) ;  /* 0x00000028008c9947 */ /* 0x000fec0003800000 */
[----:B------:R-:W0:Y:S01]  /*20d0*/  LDC.64 R94, c[0x0][0x5b8] ;  /* 0x00016e00ff5e7b82 */ /* 0x000e220000000a00 */
[----:B------:R-:W-:-:S07]  /*20e0*/  ULDC.64 UR4, c[0x0][0x5c0] ;  /* 0x0001700000047ab9 */ /* 0x000fce0000000a00 */
[----:B------:R-:W1:Y:S08]  /*20f0*/  LDC.64 R100, c[0x0][0x5b0] ;  /* 0x00016c00ff647b82 */ /* 0x000e700000000a00 */
[----:B------:R-:W2:Y:S01]  /*2100*/  LDC.64 R92, c[0x0][0x5a8] ;  /* 0x00016a00ff5c7b82 */ /* 0x000ea20000000a00 */
[-C--:B0-----:R-:W-:Y:S02]  /*2110*/  IMAD R6, R15, R94.reuse, RZ ;  /* 0x0000005e0f067224 */ /* 0x081fe400078e02ff */
[----:B------:R-:W-:-:S04]  /*2120*/  IMAD.WIDE.U32 R98, R23, R94, R90 ;  /* 0x0000005e17627225 */ /* 0x000fc800078e005a */
[----:B------:R-:W-:Y:S02]  /*2130*/  IMAD R111, R23, R95, R6 ;  /* 0x0000005f176f7224 */ /* 0x000fe400078e0206 */
[-C--:B-1----:R-:W-:Y:S02]  /*2140*/  IMAD R6, R11, R100.reuse, RZ ;  /* 0x000000640b067224 */ /* 0x082fe400078e02ff */
[----:B------:R-:W-:Y:S02]  /*2150*/  IMAD.IADD R97, R99, 0x1, R111 ;  /* 0x0000000163617824 */ /* 0x000fe400078e026f */
[----:B------:R-:W-:Y:S02]  /*2160*/  IMAD.MOV.U32 R96, RZ, RZ, R98 ;  /* 0x000000ffff607224 */ /* 0x000fe400078e0062 */
[C---:B------:R-:W-:Y:S02]  /*2170*/  IMAD R21, R115.reuse, R101, R6 ;  /* 0x0000006573157224 */ /* 0x040fe400078e0206 */
[----:B------:R-:W-:-:S04]  /*2180*/  IMAD.WIDE.U32 R6, R115, R100, R96 ;  /* 0x0000006473067225 */ /* 0x000fc800078e0060 */
[----:B------:R-:W-:Y:S01]  /*2190*/  IMAD.IADD R5, R7, 0x1, R21 ;  /* 0x0000000107057824 */ /* 0x000fe200078e0215 */
[----:B--2---:R-:W-:-:S04]  /*21a0*/  LEA R8, P1, R6, R92, 0x2 ;  /* 0x0000005c06087211 */ /* 0x004fc800078210ff */
[----:B------:R-:W-:-:S05]  /*21b0*/  LEA.HI.X R9, R6, R93, R5, 0x2, P1 ;  /* 0x0000005d06097211 */ /* 0x000fca00008f1405 */
[----:B------:R0:W2:Y:S01]  /*21c0*/  @P0 LDG.E.LTC128B R20, desc[UR36][R8.64] ;  /* 0x0000002408140981 */ /* 0x0000a2000c1e1920 */
[----:B------:R-:W-:Y:S01]  /*21d0*/  IMAD.WIDE.U32 R6, R115, R100, R90 ;  /* 0x0000006473067225 */ /* 0x000fe200078e005a */
[----:B------:R-:W-:Y:S01]  /*21e0*/  ISETP.GT.AND P5, PT, R4, 0x1, PT ;  /* 0x000000010400780c */ /* 0x000fe20003fa4270 */
[----:B------:R-:W-:Y:S01]  /*21f0*/  BSSY B1, `(.L_x_30) ;  /* 0x0000017000017945 */ /* 0x000fe20003800000 */
[----:B------:R-:W-:Y:S01]  /*2200*/  LEA R14, P1, R12, UR4, 0x2 ;  /* 0x000000040c0e7c11 */ /* 0x000fe2000f8210ff */
[----:B------:R-:W-:Y:S01]  /*2210*/  IMAD.IADD R7, R21, 0x1, R7 ;  /* 0x0000000115077824 */ /* 0x000fe200078e0207 */
[C---:B------:R-:W-:Y:S02]  /*2220*/  SHF.L.U64.HI R103, R100.reuse, 0x3, R101 ;  /* 0x0000000364677819 */ /* 0x040fe40000010265 */
[----:B------:R-:W-:Y:S01]  /*2230*/  SHF.L.U32 R102, R100, 0x3, RZ ;  /* 0x0000000364667819 */ /* 0x000fe200000006ff */
[----:B------:R-:W-:Y:S01]  /*2240*/  IMAD.WIDE.U32 R6, R23, R94, R6 ;  /* 0x0000005e17067225 */ /* 0x000fe200078e0006 */
[----:B------:R-:W-:-:S02]  /*2250*/  ISETP.GT.AND P3, PT, R3, RZ, P5 ;  /* 0x000000ff0300720c */ /* 0x000fc40002f64270 */
[----:B------:R-:W-:Y:S01]  /*2260*/  LEA.HI.X R15, R12, UR5, R105, 0x2, P1 ;  /* 0x000000050c0f7c11 */ /* 0x000fe200088f1469 */
[----:B------:R-:W-:Y:S01]  /*2270*/  IMAD.IADD R7, R111, 0x1, R7 ;  /* 0x000000016f077824 */ /* 0x000fe200078e0207 */
[C---:B0-----:R-:W-:Y:S01]  /*2280*/  LEA R8, P1, R6.reuse, R92, 0x2 ;  /* 0x0000005c06087211 */ /* 0x041fe200078210ff */
[----:B------:R-:W-:Y:S01]  /*2290*/  IMAD.WIDE.U32 R12, R115, R100, R102 ;  /* 0x00000064730c7225 */ /* 0x000fe200078e0066 */
[----:B------:R-:W-:Y:S02]  /*22a0*/  P2R R105, PR, RZ, 0x20 ;  /* 0x00000020ff697803 */ /* 0x000fe40000000000 */
[----:B------:R-:W-:Y:S01]  /*22b0*/  LEA.HI.X R9, R6, R93, R7, 0x2, P1 ;  /* 0x0000005d06097211 */ /* 0x000fe200008f1407 */
[----:B------:R-:W-:Y:S02]  /*22c0*/  IMAD.IADD R21, R21, 0x1, R13 ;  /* 0x0000000115157824 */ /* 0x000fe400078e020d */
[----:B--2---:R-:W-:-:S04]  /*22d0*/  FMUL R5, R20, R89 ;  /* 0x0000005914057220 */ /* 0x004fc80000400000 */
[----:B------:R-:W-:Y:S01]  /*22e0*/  FFMA R95, R56, R88, R5 ;  /* 0x00000058385f7223 */ /* 0x000fe20000000005 */
[----:B------:R-:W-:-:S04]  /*22f0*/  IADD3 R5, P1, R98, R12, RZ ;  /* 0x0000000c62057210 */ /* 0x000fc80007f3e0ff */
[----:B------:R0:W-:Y:S01]  /*2300*/  @P0 STG.E desc[UR36][R14.64], R95 ;  /* 0x0000005f0e000986 */ /* 0x0001e2000c101924 */
[----:B------:R-:W-:Y:S01]  /*2310*/  ISETP.GT.AND P0, PT, R3, 0x8, P6 ;  /* 0x000000080300780c */ /* 0x000fe20003704270 */
[----:B------:R-:W-:Y:S01]  /*2320*/  IMAD.X R106, R21, 0x1, R97, P1 ;  /* 0x00000001156a7824 */ /* 0x000fe200008e0661 */
[----:B------:R-:W-:Y:S01]  /*2330*/  LEA R6, P2, R5, R92, 0x2 ;  /* 0x0000005c05067211 */ /* 0x000fe200078410ff */
[----:B------:R-:W-:-:S12]  /*2340*/  @!P3 BRA `(.L_x_31) ;  /* 0x000000000004b947 */ /* 0x000fd80003800000 */
[----:B------:R1:W5:Y:S02]  /*2350*/  LDG.E.LTC128B R20, desc[UR36][R8.64+0x4] ;  /* 0x0000042408147981 */ /* 0x000364000c1e1920 */
.L_x_31:
[----:B------:R-:W-:Y:S05]  /*2360*/  BSYNC B1 ;  /* 0x0000000000017941 */ /* 0x000fea0003800000 */
.L_x_30:
[----:B-----5:R-:W-:Y:S01]  /*2370*/  FMUL R56, R20, R89 ;  /* 0x0000005914387220 */ /* 0x020fe20000400000 */
[----:B------:R-:W-:Y:S01]  /*2380*/  LEA.HI.X R7, R5, R93, R106, 0x2, P2 ;  /* 0x0000005d05077211 */ /* 0x000fe200010f146a */
[----:B------:R-:W-:Y:S02]  /*2390*/  IMAD.MOV.U32 R106, RZ, RZ, R20 ;  /* 0x000000ffff6a7224 */ /* 0x000fe400078e0014 */
[----:B------:R-:W-:-:S05]  /*23a0*/  FFMA R107, R57, R88, R56 ;  /* 0x00000058396b7223 */ /* 0x000fca0000000038 */
[----:B------:R2:W-:Y:S04]  /*23b0*/  @P3 STG.E desc[UR36][R14.64+0x4], R107 ;  /* 0x0000046b0e003986 */ /* 0x0005e8000c101924 */
[----:B------:R-:W3:Y:S01]  /*23c0*/  @P0 LDG.E.LTC128B R106, desc[UR36][R6.64] ;  /* 0x00000024066a0981 */ /* 0x000ee2000c1e1920 */
[----:B------:R-:W-:Y:S01]  /*23d0*/  IADD3 R56, P1, R90, R12, RZ ;  /* 0x0000000c5a387210 */ /* 0x000fe20007f3e0ff */
[C---:B0-----:R-:W-:Y:S01]  /*23e0*/  IMAD.SHL.U32 R95, R112.reuse, 0x20, RZ ;  /* 0x00000020705f7824 */ /* 0x041fe200078e00ff */
[----:B------:R-:W-:Y:S01]  /*23f0*/  SHF.L.U64.HI R109, R112, 0x5, R113 ;  /* 0x00000005706d7819 */ /* 0x000fe20000010271 */
[----:B------:R-:W-:Y:S01]  /*2400*/  BSSY B1, `(.L_x_32) ;  /* 0x0000013000017945 */ /* 0x000fe20003800000 */
[----:B------:R-:W-:Y:S01]  /*2410*/  ISETP.GT.AND P4, PT, R4, 0x8, PT ;  /* 0x000000080400780c */ /* 0x000fe20003f84270 */
[----:B------:R-:W-:Y:S01]  /*2420*/  IMAD.X R57, R91, 0x1, R21, P1 ;  /* 0x000000015b397824 */ /* 0x000fe200008e0615 */
[----:B------:R-:W-:-:S02]  /*2430*/  IADD3 R20, P1, R95, R14, RZ ;  /* 0x0000000e5f147210 */ /* 0x000fc40007f3e0ff */
[----:B--2---:R-:W-:Y:S01]  /*2440*/  P2R R107, PR, RZ, 0x10 ;  /* 0x00000010ff6b7803 */ /* 0x004fe20000000000 */
[----:B------:R-:W-:Y:S01]  /*2450*/  IMAD.WIDE.U32 R56, R23, R94, R56 ;  /* 0x0000005e17387225 */ /* 0x000fe200078e0038 */
[----:B------:R-:W-:Y:S02]  /*2460*/  IADD3.X R21, R109, R15, RZ, P1, !PT ;  /* 0x0000000f6d157210 */ /* 0x000fe40000ffe4ff */
[----:B------:R-:W-:Y:S01]  /*2470*/  ISETP.GT.AND P1, PT, R3, 0x8, P5 ;  /* 0x000000080300780c */ /* 0x000fe20002f24270 */
[----:B------:R-:W-:Y:S01]  /*2480*/  IMAD.IADD R13, R111, 0x1, R57 ;  /* 0x000000016f0d7824 */ /* 0x000fe200078e0239 */
[----:B------:R-:W-:-:S04]  /*2490*/  LEA R12, P2, R56, R92, 0x2 ;  /* 0x0000005c380c7211 */ /* 0x000fc800078410ff */
[----:B------:R-:W-:Y:S01]  /*24a0*/  LEA.HI.X R13, R56, R93, R13, 0x2, P2 ;  /* 0x0000005d380d7211 */ /* 0x000fe200010f140d */
[----:B---3--:R-:W-:-:S04]  /*24b0*/  FMUL R5, R106, R89 ;  /* 0x000000596a057220 */ /* 0x008fc80000400000 */
[----:B------:R-:W-:Y:S01]  /*24c0*/  FFMA R57, R58, R88, R5 ;  /* 0x000000583a397223 */ /* 0x000fe20000000005 */
[----:B------:R-:W-:-:S04]  /*24d0*/  IMAD.SHL.U32 R5, R112, 0x200, RZ ;  /* 0x0000020070057824 */ /* 0x000fc800078e00ff */
[----:B------:R0:W-:Y:S01]  /*24e0*/  @P0 STG.E desc[UR36][R20.64], R57 ;  /* 0x0000003914000986 */ /* 0x0001e2000c101924 */
[----:B------:R-:W-:Y:S02]  /*24f0*/  IADD3 R6, P0, P2, R5, R14, R95 ;  /* 0x0000000e05067210 */ /* 0x000fe40007a1e05f */
[----:B------:R-:W-:Y:S01]  /*2500*/  SHF.L.U64.HI R95, R112, 0x9, R113 ;  /* 0x00000009705f7819 */ /* 0x000fe20000010271 */
[----:B------:R-:W-:Y:S10]  /*2510*/  @!P1 BRA `(.L_x_33) ;  /* 0x0000000000049947 */ /* 0x000ff40003800000 */
[----:B------:R2:W5:Y:S02]  /*2520*/  LDG.E.LTC128B R106, desc[UR36][R12.64+0x4] ;  /* 0x000004240c6a7981 */ /* 0x000564000c1e1920 */
.L_x_33:
[----:B------:R-:W-:Y:S05]  /*2530*/  BSYNC B1 ;  /* 0x0000000000017941 */ /* 0x000fea0003800000 */
.L_x_32:
[----:B-----5:R-:W-:Y:S01]  /*2540*/  FMUL R56, R106, R89 ;  /* 0x000000596a387220 */ /* 0x020fe20000400000 */
[----:B------:R-:W-:Y:S01]  /*2550*/  IADD3.X R7, R95, R15, R109, P0, P2 ;  /* 0x0000000f5f077210 */ /* 0x000fe200007e446d */
[----:B------:R-:W-:Y:S01]  /*2560*/  BSSY B1, `(.L_x_34) ;  /* 0x0000008000017945 */ /* 0x000fe20003800000 */
[----:B------:R-:W-:Y:S01]  /*2570*/  ISETP.GT.AND P0, PT, R3, RZ, P4 ;  /* 0x000000ff0300720c */ /* 0x000fe20002704270 */
[----:B------:R-:W-:Y:S01]  /*2580*/  FFMA R59, R59, R88, R56 ;  /* 0x000000583b3b7223 */ /* 0x000fe20000000038 */
[----:B------:R-:W-:-:S04]  /*2590*/  ISETP.GT.AND P3, PT, R4, 0x9, PT ;  /* 0x000000090400780c */ /* 0x000fc80003f64270 */
[----:B------:R3:W-:Y:S01]  /*25a0*/  @P1 STG.E desc[UR36][R20.64+0x4], R59 ;  /* 0x0000043b14001986 */ /* 0x0007e2000c101924 */
[----:B------:R-:W-:-:S06]  /*25b0*/  P2R R109, PR, RZ, 0x8 ;  /* 0x00000008ff6d7803 */ /* 0x000fcc0000000000 */
[----:B------:R-:W-:Y:S05]  /*25c0*/  @!P0 BRA `(.L_x_35) ;  /* 0x0000000000048947 */ /* 0x000fea0003800000 */
[----:B------:R4:W5:Y:S02]  /*25d0*/  LDG.E.LTC128B R106, desc[UR36][R8.64+0x20] ;  /* 0x00002024086a7981 */ /* 0x000964000c1e1920 */
.L_x_35:
[----:B------:R-:W-:Y:S05]  /*25e0*/  BSYNC B1 ;  /* 0x0000000000017941 */ /* 0x000fea0003800000 */
.L_x_34:
[----:B0----5:R-:W-:Y:S01]  /*25f0*/  FMUL R57, R106, R89 ;  /* 0x000000596a397220 */ /* 0x021fe20000400000 */
[----:B------:R-:W-:Y:S01]  /*2600*/  ISETP.GT.AND P1, PT, R3, RZ, P3 ;  /* 0x000000ff0300720c */ /* 0x000fe20001f24270 */
[----:B------:R-:W-:Y:S02]  /*2610*/  BSSY B1, `(.L_x_36) ;  /* 0x0000005000017945 */ /* 0x000fe40003800000 */
[----:B------:R-:W-:-:S05]  /*2620*/  FFMA R57, R60, R88, R57 ;  /* 0x000000583c397223 */ /* 0x000fca0000000039 */
[----:B------:R0:W-:Y:S05]  /*2630*/  @P0 STG.E desc[UR36][R14.64+0x20], R57 ;  /* 0x000020390e000986 */ /* 0x0001ea000c101924 */
[----:B------:R-:W-:Y:S05]  /*2640*/  @!P1 BRA `(.L_x_37) ;  /* 0x0000000000049947 */ /* 0x000fea0003800000 */
[----:B------:R0:W5:Y:S02]  /*2650*/  LDG.E.LTC128B R106, desc[UR36][R8.64+0x24] ;  /* 0x00002424086a7981 */ /* 0x000164000c1e1920 */
.L_x_37:
[----:B------:R-:W-:Y:S05]  /*2660*/  BSYNC B1 ;  /* 0x0000000000017941 */ /* 0x000fea0003800000 */
.L_x_36:
[----:B-----5:R-:W-:Y:S01]  /*2670*/  FMUL R56, R106, R89 ;  /* 0x000000596a387220 */ /* 0x020fe20000400000 */
[----:B------:R-:W-:Y:S01]  /*2680*/  ISETP.GT.AND P0, PT, R3, 0x8, P4 ;  /* 0x000000080300780c */ /* 0x000fe20002704270 */
[----:B------:R-:W-:Y:S02]  /*2690*/  BSSY B1, `(.L_x_38) ;  /* 0x0000005000017945 */ /* 0x000fe40003800000 */
[----:B------:R-:W-:-:S05]  /*26a0*/  FFMA R61, R61, R88, R56 ;  /* 0x000000583d3d7223 */ /* 0x000fca0000000038 */
[----:B------:R0:W-:Y:S05]  /*26b0*/  @P1 STG.E desc[UR36][R14.64+0x24], R61 ;  /* 0x0000243d0e001986 */ /* 0x0001ea000c101924 */
[----:B------:R-:W-:Y:S05]  /*26c0*/  @!P0 BRA `(.L_x_39) ;  /* 0x0000000000048947 */ /* 0x000fea0003800000 */
[----:B------:R0:W5:Y:S02]  /*26d0*/  LDG.E.LTC128B R106, desc[UR36][R12.64+0x20] ;  /* 0x000020240c6a7981 */ /* 0x000164000c1e1920 */
.L_x_39:
[----:B------:R-:W-:Y:S05]  /*26e0*/  BSYNC B1 ;  /* 0x0000000000017941 */ /* 0x000fea0003800000 */
.L_x_38:
[----:B0----5:R-:W-:Y:S01]  /*26f0*/  FMUL R57, R106, R89 ;  /* 0x000000596a397220 */ /* 0x021fe20000400000 */
[----:B------:R-:W-:Y:S01]  /*2700*/  ISETP.GT.AND P1, PT, R3, 0x8, P3 ;  /* 0x000000080300780c */ /* 0x000fe20001f24270 */
[----:B------:R-:W-:Y:S02]  /*2710*/  BSSY B1, `(.L_x_40) ;  /* 0x0000005000017945 */ /* 0x000fe40003800000 */
[----:B------:R-:W-:-:S05]  /*2720*/  FFMA R57, R62, R88, R57 ;  /* 0x000000583e397223 */ /* 0x000fca0000000039 */
[----:B------:R0:W-:Y:S05]  /*2730*/  @P0 STG.E desc[UR36][R20.64+0x20], R57 ;  /* 0x0000203914000986 */ /* 0x0001ea000c101924 */
[----:B------:R-:W-:Y:S05]  /*2740*/  @!P1 BRA `(.L_x_41) ;  /* 0x0000000000049947 */ /* 0x000fea0003800000 */
[----:B------:R0:W5:Y:S02]  /*2750*/  LDG.E.LTC128B R106, desc[UR36][R12.64+0x24] ;  /* 0x000024240c6a7981 */ /* 0x000164000c1e1920 */
.L_x_41:
[----:B------:R-:W-:Y:S05]  /*2760*/  BSYNC B1 ;  /* 0x0000000000017941 */ /* 0x000fea0003800000 */
.L_x_40:
[----:B-----5:R-:W-:Y:S01]  /*2770*/  FMUL R10, R106, R89 ;  /* 0x000000596a0a7220 */ /* 0x020fe20000400000 */
[----:B------:R-:W-:Y:S01]  /*2780*/  IADD3 R115, P0, R115, 0x80, RZ ;  /* 0x0000008073737810 */ /* 0x000fe20007f1e0ff */
[----:B------:R-:W-:Y:S01]  /*2790*/  BSSY B1, `(.L_x_42) ;  /* 0x000000c000017945 */ /* 0x000fe20003800000 */
[----:B------:R-:W-:Y:S01]  /*27a0*/  ISETP.GT.AND P2, PT, R4, 0x10, PT ;  /* 0x000000100400780c */ /* 0x000fe20003f44270 */
[----:B------:R-:W-:Y:S02]  /*27b0*/  FFMA R63, R63, R88, R10 ;  /* 0x000000583f3f7223 */ /* 0x000fe4000000000a */
[----:B------:R-:W-:Y:S01]  /*27c0*/  IMAD.X R11, RZ, RZ, R11, P0 ;  /* 0x000000ffff0b7224 */ /* 0x000fe200000e060b */
[----:B------:R-:W-:Y:S01]  /*27d0*/  ISETP.GT.AND P0, PT, R3, RZ, P2 ;  /* 0x000000ff0300720c */ /* 0x000fe20001704270 */
[----:B0-----:R-:W-:Y:S01]  /*27e0*/  IMAD.WIDE.U32 R56, R115, R100, R90 ;  /* 0x0000006473387225 */ /* 0x001fe200078e005a */
[----:B------:R0:W-:Y:S01]  /*27f0*/  @P1 STG.E desc[UR36][R20.64+0x24], R63 ;  /* 0x0000243f14001986 */ /* 0x0001e2000c101924 */
[----:B------:R-:W-:-:S02]  /*2800*/  P2R R108, PR, RZ, 0x4 ;  /* 0x00000004ff6c7803 */ /* 0x000fc40000000000 */
[----:B------:R-:W-:-:S04]  /*2810*/  IMAD R10, R11, R100, RZ ;  /* 0x000000640b0a7224 */ /* 0x000fc800078e02ff */
[----:B------:R-:W-:-:S04]  /*2820*/  IMAD R101, R115, R101, R10 ;  /* 0x0000006573657224 */ /* 0x000fc800078e020a */
[----:B------:R-:W-:Y:S05]  /*2830*/  @!P0 BRA `(.L_x_43) ;  /* 0x0000000000048947 */ /* 0x000fea0003800000 */
[----:B------:R0:W5:Y:S02]  /*2840*/  LDG.E.LTC128B R106, desc[UR36][R8.64+0x40] ;  /* 0x00004024086a7981 */ /* 0x000164000c1e1920 */
.L_x_43:
[----:B------:R-:W-:Y:S05]  /*2850*/  BSYNC B1 ;  /* 0x0000000000017941 */ /* 0x000fea0003800000 */
.L_x_42:
[----:B-----5:R-:W-:Y:S01]  /*2860*/  FMUL R11, R106, R89 ;  /* 0x000000596a0b7220 */ /* 0x020fe20000400000 */
[----:B------:R-:W-:Y:S01]  /*2870*/  IMAD.IADD R57, R101, 0x1, R57 ;  /* 0x0000000165397824 */ /* 0x000fe200078e0239 */
[----:B------:R-:W-:Y:S01]  /*2880*/  ISETP.GT.AND P1, PT, R4, 0x11, PT ;  /* 0x000000110400780c */ /* 0x000fe20003f24270 */
[----:B0-----:R-:W-:-:S04]  /*2890*/  IMAD.WIDE.U32 R62, R115, R100, R102 ;  /* 0x00000064733e7225 */ /* 0x001fc800078e0066 */
[----:B------:R-:W-:Y:S01]  /*28a0*/  FFMA R61, R64, R88, R11 ;  /* 0x00000058403d7223 */ /* 0x000fe2000000000b */
[----:B------:R-:W-:Y:S01]  /*28b0*/  BSSY B1, `(.L_x_44) ;  /* 0x0000019000017945 */ /* 0x000fe20003800000 */
[----:B------:R-:W-:-:S03]  /*28c0*/  IMAD.WIDE.U32 R10, R115, R100, R96 ;  /* 0x00000064730a7225 */ /* 0x000fc600078e0060 */
[----:B------:R0:W-:Y:S01]  /*28d0*/  @P0 STG.E desc[UR36][R14.64+0x40], R61 ;  /* 0x0000403d0e000986 */ /* 0x0001e2000c101924 */
[----:B------:R-:W-:Y:S01]  /*28e0*/  IMAD.IADD R11, R11, 0x1, R101 ;  /* 0x000000010b0b7824 */ /* 0x000fe200078e0265 */
[----:B------:R-:W-:Y:S01]  /*28f0*/  LEA R58, P0, R10, R92, 0x2 ;  /* 0x0000005c0a3a7211 */ /* 0x000fe200078010ff */
[----:B------:R-:W-:-:S03]  /*2900*/  IMAD.WIDE.U32 R56, R23, R94, R56 ;  /* 0x0000005e17387225 */ /* 0x000fc600078e0038 */
[----:B---3--:R-:W-:Y:S01]  /*2910*/  LEA.HI.X R59, R10, R93, R11, 0x2, P0 ;  /* 0x0000005d0a3b7211 */ /* 0x008fe200000f140b */
[----:B------:R-:W-:Y:S01]  /*2920*/  IMAD.IADD R11, R111, 0x1, R57 ;  /* 0x000000016f0b7824 */ /* 0x000fe200078e0239 */
[----:B------:R-:W-:Y:S01]  /*2930*/  LEA R10, P0, R56, R92, 0x2 ;  /* 0x0000005c380a7211 */ /* 0x000fe200078010ff */
[----:B------:R-:W-:-:S03]  /*2940*/  IMAD.IADD R101, R101, 0x1, R63 ;  /* 0x0000000165657824 */ /* 0x000fc600078e023f */
[----:B------:R-:W-:Y:S02]  /*2950*/  LEA.HI.X R11, R56, R93, R11, 0x2, P0 ;  /* 0x0000005d380b7211 */ /* 0x000fe400000f140b */
[----:B------:R-:W-:-:S05]  /*2960*/  IADD3 R98, P0, R98, R62, RZ ;  /* 0x0000003e62627210 */ /* 0x000fca0007f1e0ff */
[----:B------:R-:W-:Y:S01]  /*2970*/  IMAD.X R96, R101, 0x1, R97, P0 ;  /* 0x0000000165607824 */ /* 0x000fe200000e0661 */
[----:B------:R-:W-:-:S04]  /*2980*/  IADD3 R62, P0, R90, R62, RZ ;  /* 0x0000003e5a3e7210 */ /* 0x000fc80007f1e0ff */
[----:B------:R-:W-:Y:S02]  /*2990*/  IADD3.X R63, R91, R101, RZ, P0, !PT ;  /* 0x000000655b3f7210 */ /* 0x000fe400007fe4ff */
[C---:B------:R-:W-:Y:S02]  /*29a0*/  LEA R60, P0, R98.reuse, R92, 0x2 ;  /* 0x0000005c623c7211 */ /* 0x040fe400078010ff */
[----:B------:R-:W-:Y:S01]  /*29b0*/  P2R R91, PR, RZ, 0x2 ;  /* 0x00000002ff5b7803 */ /* 0x000fe20000000000 */
[----:B------:R-:W-:Y:S01]  /*29c0*/  IMAD.WIDE.U32 R62, R23, R94, R62 ;  /* 0x0000005e173e7225 */ /* 0x000fe200078e003e */
[----:B0-----:R-:W-:-:S03]  /*29d0*/  LEA.HI.X R61, R98, R93, R96, 0x2, P0 ;  /* 0x0000005d623d7211 */ /* 0x001fc600000f1460 */
[----:B------:R-:W-:Y:S01]  /*29e0*/  IMAD.IADD R23, R111, 0x1, R63 ;  /* 0x000000016f177824 */ /* 0x000fe200078e023f */
[----:B------:R-:W-:-:S04]  /*29f0*/  LEA R56, P0, R62, R92, 0x2 ;  /* 0x0000005c3e387211 */ /* 0x000fc800078010ff */
[----:B------:R-:W-:Y:S02]  /*2a00*/  LEA.HI.X R57, R62, R93, R23, 0x2, P0 ;  /* 0x0000005d3e397211 */ /* 0x000fe400000f1417 */
[----:B------:R-:W-:-:S13]  /*2a10*/  ISETP.GT.AND P0, PT, R3, RZ, P1 ;  /* 0x000000ff0300720c */ /* 0x000fda0000f04270 */
[----:B------:R-:W-:Y:S05]  /*2a20*/  @!P0 BRA `(.L_x_45) ;  /* 0x0000000000048947 */ /* 0x000fea0003800000 */
[----:B------:R0:W5:Y:S02]  /*2a30*/  LDG.E.LTC128B R106, desc[UR36][R8.64+0x44] ;  /* 0x00004424086a7981 */ /* 0x000164000c1e1920 */
.L_x_45:
[----:B------:R-:W-:Y:S05]  /*2a40*/  BSYNC B1 ;  /* 0x0000000000017941 */ /* 0x000fea0003800000 */
.L_x_44:
[----:B-----5:R-:W-:Y:S01]  /*2a50*/  FMUL R62, R106, R89 ;  /* 0x000000596a3e7220 */ /* 0x020fe20000400000 */
[----:B------:R-:W-:Y:S03]  /*2a60*/  BSSY B1, `(.L_x_46) ;  /* 0x0000006000017945 */ /* 0x000fe60003800000 */
[----:B------:R-:W-:-:S05]  /*2a70*/  FFMA R65, R65, R88, R62 ;  /* 0x0000005841417223 */ /* 0x000fca000000003e */
[----:B------:R3:W-:Y:S01]  /*2a80*/  @P0 STG.E desc[UR36][R14.64+0x44], R65 ;  /* 0x000044410e000986 */ /* 0x0007e2000c101924 */
[----:B------:R-:W-:-:S13]  /*2a90*/  ISETP.GT.AND P0, PT, R3, 0x8, P2 ;  /* 0x000000080300780c */ /* 0x000fda0001704270 */
[----:B---3--:R-:W-:Y:S05]  /*2aa0*/  @!P0 BRA `(.L_x_47) ;  /* 0x0000000000048947 */ /* 0x008fea0003800000 */
[----:B------:R3:W5:Y:S02]  /*2ab0*/  LDG.E.LTC128B R106, desc[UR36][R12.64+0x40] ;  /* 0x000040240c6a7981 */ /* 0x000764000c1e1920 */
.L_x_47:
[----:B------:R-:W-:Y:S05]  /*2ac0*/  BSYNC B1 ;  /* 0x0000000000017941 */ /* 0x000fea0003800000 */
.L_x_46:
[----:B-----5:R-:W-:Y:S01]  /*2ad0*/  FMUL R23, R106, R89 ;  /* 0x000000596a177220 */ /* 0x020fe20000400000 */
[----:B------:R-:W-:Y:S03]  /*2ae0*/  BSSY B1, `(.L_x_48) ;  /* 0x0000006000017945 */ /* 0x000fe60003800000 */
[----:B------:R-:W-:-:S05]  /*2af0*/  FFMA R23, R66, R88, R23 ;  /* 0x0000005842177223 */ /* 0x000fca0000000017 */
[----:B------:R0:W-:Y:S01]  /*2b00*/  @P0 STG.E desc[UR36][R20.64+0x40], R23 ;  /* 0x0000401714000986 */ /* 0x0001e2000c101924 */
[----:B------:R-:W-:-:S13]  /*2b10*/  ISETP.GT.AND P0, PT, R3, 0x8, P1 ;  /* 0x000000080300780c */ /* 0x000fda0000f04270 */
[----:B0-----:R-:W-:Y:S05]  /*2b20*/  @!P0 BRA `(.L_x_49) ;  /* 0x0000000000048947 */ /* 0x001fea0003800000 */
[----:B------:R0:W5:Y:S02]  /*2b30*/  LDG.E.LTC128B R106, desc[UR36][R12.64+0x44] ;  /* 0x000044240c6a7981 */ /* 0x000164000c1e1920 */
.L_x_49:
[----:B------:R-:W-:Y:S05]  /*2b40*/  BSYNC B1 ;  /* 0x0000000000017941 */ /* 0x000fea0003800000 */
.L_x_48:
[----:B-----5:R-:W-:Y:S01]  /*2b50*/  FMUL R62, R106, R89 ;  /* 0x000000596a3e7220 */ /* 0x020fe20000400000 */
[----:B------:R-:W-:Y:S01]  /*2b60*/  ISETP.GT.AND P2, PT, R4, 0x18, PT ;  /* 0x000000180400780c */ /* 0x000fe20003f44270 */
[----:B------:R-:W-:Y:S02]  /*2b70*/  BSSY B1, `(.L_x_50) ;  /* 0x0000007000017945 */ /* 0x000fe40003800000 */
[----:B------:R-:W-:Y:S01]  /*2b80*/  FFMA R67, R67, R88, R62 ;  /* 0x0000005843437223 */ /* 0x000fe2000000003e */
[----:B------:R-:W-:-:S04]  /*2b90*/  P2R R90, PR, RZ, 0x4 ;  /* 0x00000004ff5a7803 */ /* 0x000fc80000000000 */
[----:B------:R0:W-:Y:S01]  /*2ba0*/  @P0 STG.E desc[UR36][R20.64+0x44], R67 ;  /* 0x0000444314000986 */ /* 0x0001e2000c101924 */
[----:B------:R-:W-:-:S13]  /*2bb0*/  ISETP.GT.AND P0, PT, R3, RZ, P2 ;  /* 0x000000ff0300720c */ /* 0x000fda0001704270 */
[----:B0-----:R-:W-:Y:S05]  /*2bc0*/  @!P0 BRA `(.L_x_51) ;  /* 0x0000000000048947 */ /* 0x001fea0003800000 */
[----:B------:R0:W5:Y:S02]  /*2bd0*/  LDG.E.LTC128B R106, desc[UR36][R8.64+0x60] ;  /* 0x00006024086a7981 */ /* 0x000164000c1e1920 */
.L_x_51:
[----:B------:R-:W-:Y:S05]  /*2be0*/  BSYNC B1 ;  /* 0x0000000000017941 */ /* 0x000fea0003800000 */
.L_x_50:
        /* <DEDUP_REMOVED lines=9> */
.L_x_53:
[----:B------:R-:W-:Y:S05]  /*2c80*/  BSYNC B1 ;  /* 0x0000000000017941 */ /* 0x000fea0003800000 */
.L_x_52:
[----:B-----5:R-:W-:Y:S01]  /*2c90*/  FMUL R62, R106, R89 ;  /* 0x000000596a3e7220 */ /* 0x020fe20000400000 */
[----:B------:R-:W-:Y:S03]  /*2ca0*/  BSSY B1, `(.L_x_54) ;  /* 0x0000006000017945 */ /* 0x000fe60003800000 */
[----:B------:R-:W-:-:S05]  /*2cb0*/  FFMA R69, R69, R88, R62 ;  /* 0x0000005845457223 */ /* 0x000fca000000003e */
[----:B------:R0:W-:Y:S01]  /*2cc0*/  @P0 STG.E desc[UR36][R14.64+0x64], R69 ;  /* 0x000064450e000986 */ /* 0x0001e2000c101924 */
[----:B------:R-:W-:-:S13]  /*2cd0*/  ISETP.GT.AND P0, PT, R3, 0x8, P2 ;  /* 0x000000080300780c */ /* 0x000fda0001704270 */
[----:B0-----:R-:W-:Y:S05]  /*2ce0*/  @!P0 BRA `(.L_x_55) ;  /* 0x0000000000048947 */ /* 0x001fea0003800000 */
[----:B------:R0:W5:Y:S02]  /*2cf0*/  LDG.E.LTC128B R106, desc[UR36][R12.64+0x60] ;  /* 0x000060240c6a7981 */ /* 0x000164000c1e1920 */
.L_x_55:
[----:B------:R-:W-:Y:S05]  /*2d00*/  BSYNC B1 ;  /* 0x0000000000017941 */ /* 0x000fea0003800000 */
.L_x_54:
[----:B-----5:R-:W-:Y:S01]  /*2d10*/  FMUL R23, R106, R89 ;  /* 0x000000596a177220 */ /* 0x020fe20000400000 */
[----:B------:R-:W-:Y:S03]  /*2d20*/  BSSY B1, `(.L_x_56) ;  /* 0x0000006000017945 */ /* 0x000fe60003800000 */
[----:B------:R-:W-:-:S05]  /*2d30*/  FFMA R23, R70, R88, R23 ;  /* 0x0000005846177223 */ /* 0x000fca0000000017 */
[----:B------:R0:W-:Y:S01]  /*2d40*/  @P0 STG.E desc[UR36][R20.64+0x60], R23 ;  /* 0x0000601714000986 */ /* 0x0001e2000c101924 */
[----:B------:R-:W-:-:S13]  /*2d50*/  ISETP.GT.AND P0, PT, R3, 0x8, P1 ;  /* 0x000000080300780c */ /* 0x000fda0000f04270 */
[----:B0-----:R-:W-:Y:S05]  /*2d60*/  @!P0 BRA `(.L_x_57) ;  /* 0x0000000000048947 */ /* 0x001fea0003800000 */
[----:B------:R0:W5:Y:S02]  /*2d70*/  LDG.E.LTC128B R106, desc[UR36][R12.64+0x64] ;  /* 0x000064240c6a7981 */ /* 0x000164000c1e1920 */
.L_x_57:
[----:B------:R-:W-:Y:S05]  /*2d80*/  BSYNC B1 ;  /* 0x0000000000017941 */ /* 0x000fea0003800000 */
.L_x_56:
        /* <DEDUP_REMOVED lines=9> */
.L_x_59:
[----:B------:R-:W-:Y:S05]  /*2e20*/  BSYNC B1 ;  /* 0x0000000000017941 */ /* 0x000fea0003800000 */
.L_x_58:
        /* <DEDUP_REMOVED lines=9> */
.L_x_61:
[----:B------:R-:W-:Y:S05]  /*2ec0*/  BSYNC B1 ;  /* 0x0000000000017941 */ /* 0x000fea0003800000 */
.L_x_60:
[----:B-----5:R-:W-:Y:S01]  /*2ed0*/  FMUL R62, R106, R89 ;  /* 0x000000596a3e7220 */ /* 0x020fe20000400000 */
[----:B------:R-:W-:Y:S03]  /*2ee0*/  BSSY B1, `(.L_x_62) ;  /* 0x0000006000017945 */ /* 0x000fe60003800000 */
[----:B------:R-:W-:-:S05]  /*2ef0*/  FFMA R73, R73, R88, R62 ;  /* 0x0000005849497223 */ /* 0x000fca000000003e */
[----:B------:R0:W-:Y:S01]  /*2f00*/  @P0 STG.E desc[UR36][R14.64+0x84], R73 ;  /* 0x000084490e000986 */ /* 0x0001e2000c101924 */
[----:B------:R-:W-:-:S13]  /*2f10*/  ISETP.GT.AND P0, PT, R3, 0x8, P2 ;  /* 0x000000080300780c */ /* 0x000fda0001704270 */
[----:B0-----:R-:W-:Y:S05]  /*2f20*/  @!P0 BRA `(.L_x_63) ;  /* 0x0000000000048947 */ /* 0x001fea0003800000 */
[----:B------:R0:W5:Y:S02]  /*2f30*/  LDG.E.LTC128B R106, desc[UR36][R12.64+0x80] ;  /* 0x000080240c6a7981 */ /* 0x000164000c1e1920 */
.L_x_63:
[----:B------:R-:W-:Y:S05]  /*2f40*/  BSYNC B1 ;  /* 0x0000000000017941 */ /* 0x000fea0003800000 */
.L_x_62:
[----:B-----5:R-:W-:Y:S01]  /*2f50*/  FMUL R23, R106, R89 ;  /* 0x000000596a177220 */ /* 0x020fe20000400000 */
[----:B------:R-:W-:Y:S03]  /*2f60*/  BSSY B1, `(.L_x_64) ;  /* 0x0000006000017945 */ /* 0x000fe60003800000 */
[----:B------:R-:W-:-:S05]  /*2f70*/  FFMA R23, R74, R88, R23 ;  /* 0x000000584a177223 */ /* 0x000fca0000000017 */
[----:B------:R0:W-:Y:S01]  /*2f80*/  @P0 STG.E desc[UR36][R20.64+0x80], R23 ;  /* 0x0000801714000986 */ /* 0x0001e2000c101924 */
[----:B------:R-:W-:-:S13]  /*2f90*/  ISETP.GT.AND P0, PT, R3, 0x8, P1 ;  /* 0x000000080300780c */ /* 0x000fda0000f04270 */
[----:B0-----:R-:W-:Y:S05]  /*2fa0*/  @!P0 BRA `(.L_x_65) ;  /* 0x0000000000048947 */ /* 0x001fea0003800000 */
[----:B------:R0:W5:Y:S02]  /*2fb0*/  LDG.E.LTC128B R106, desc[UR36][R12.64+0x84] ;  /* 0x000084240c6a7981 */ /* 0x000164000c1e1920 */
.L_x_65:
[----:B------:R-:W-:Y:S05]  /*2fc0*/  BSYNC B1 ;  /* 0x0000000000017941 */ /* 0x000fea0003800000 */
.L_x_64:
        /* <DEDUP_REMOVED lines=9> */
.L_x_67:
[----:B------:R-:W-:Y:S05]  /*3060*/  BSYNC B1 ;  /* 0x0000000000017941 */ /* 0x000fea0003800000 */
.L_x_66:
[----:B-----5:R-:W-:Y:S01]  /*3070*/  FMUL R23, R106, R89 ;  /* 0x000000596a177220 */ /* 0x020fe20000400000 */
[----:B------:R-:W-:Y:S01]  /*3080*/  ISETP.GT.AND P5, PT, R4, 0x29, PT ;  /* 0x000000290400780c */ /* 0x000fe20003fa4270 */
[----:B------:R-:W-:Y:S02]  /*3090*/  BSSY B1, `(.L_x_68) ;  /* 0x0000007000017945 */ /* 0x000fe40003800000 */
[----:B------:R-:W-:-:S05]  /*30a0*/  FFMA R23, R76, R88, R23 ;  /* 0x000000584c177223 */ /* 0x000fca0000000017 */
[----:B------:R1:W-:Y:S01]  /*30b0*/  @P0 STG.E desc[UR36][R14.64+0xa0], R23 ;  /* 0x0000a0170e000986 */ /* 0x0003e2000c101924 */
[----:B------:R-:W-:Y:S02]  /*30c0*/  ISETP.GT.AND P0, PT, R3, RZ, P5 ;  /* 0x000000ff0300720c */ /* 0x000fe40002f04270 */
[----:B-1----:R-:W-:-:S11]  /*30d0*/  P2R R23, PR, RZ, 0x20 ;  /* 0x00000020ff177803 */ /* 0x002fd60000000000 */
[----:B------:R-:W-:Y:S05]  /*30e0*/  @!P0 BRA `(.L_x_69) ;  /* 0x0000000000048947 */ /* 0x000fea0003800000 */
[----:B------:R1:W5:Y:S02]  /*30f0*/  LDG.E.LTC128B R106, desc[UR36][R8.64+0xa4] ;  /* 0x0000a424086a7981 */ /* 0x000364000c1e1920 */
.L_x_69:
[----:B------:R-:W-:Y:S05]  /*3100*/  BSYNC B1 ;  /* 0x0000000000017941 */ /* 0x000fea0003800000 */
.L_x_68:
[----:B-----5:R-:W-:Y:S01]  /*3110*/  FMUL R62, R106, R89 ;  /* 0x000000596a3e7220 */ /* 0x020fe20000400000 */
[----:B------:R-:W-:Y:S03]  /*3120*/  BSSY B1, `(.L_x_70) ;  /* 0x0000006000017945 */ /* 0x000fe60003800000 */
[----:B------:R-:W-:-:S05]  /*3130*/  FFMA R77, R77, R88, R62 ;  /* 0x000000584d4d7223 */ /* 0x000fca000000003e */
[----:B------:R0:W-:Y:S01]  /*3140*/  @P0 STG.E desc[UR36][R14.64+0xa4], R77 ;  /* 0x0000a44d0e000986 */ /* 0x0001e2000c101924 */
[----:B------:R-:W-:-:S13]  /*3150*/  ISETP.GT.AND P0, PT, R3, 0x8, P1 ;  /* 0x000000080300780c */ /* 0x000fda0000f04270 */
[----:B0-----:R-:W-:Y:S05]  /*3160*/  @!P0 BRA `(.L_x_71) ;  /* 0x0000000000048947 */ /* 0x001fea0003800000 */
[----:B------:R0:W5:Y:S02]  /*3170*/  LDG.E.LTC128B R106, desc[UR36][R12.64+0xa0] ;  /* 0x0000a0240c6a7981 */ /* 0x000164000c1e1920 */
.L_x_71:
[----:B------:R-:W-:Y:S05]  /*3180*/  BSYNC B1 ;  /* 0x0000000000017941 */ /* 0x000fea0003800000 */
.L_x_70:
[----:B-----5:R-:W-:Y:S01]  /*3190*/  FMUL R23, R106, R89 ;  /* 0x000000596a177220 */ /* 0x020fe20000400000 */
[----:B------:R-:W-:Y:S03]  /*31a0*/  BSSY B1, `(.L_x_72) ;  /* 0x0000006000017945 */ /* 0x000fe60003800000 */
[----:B------:R-:W-:-:S05]  /*31b0*/  FFMA R23, R78, R88, R23 ;  /* 0x000000584e177223 */ /* 0x000fca0000000017 */
[----:B------:R0:W-:Y:S01]  /*31c0*/  @P0 STG.E desc[UR36][R20.64+0xa0], R23 ;  /* 0x0000a01714000986 */ /* 0x0001e2000c101924 */
[----:B------:R-:W-:-:S13]  /*31d0*/  ISETP.GT.AND P0, PT, R3, 0x8, P5 ;  /* 0x000000080300780c */ /* 0x000fda0002f04270 */
[----:B0-----:R-:W-:Y:S05]  /*31e0*/  @!P0 BRA `(.L_x_73) ;  /* 0x0000000000048947 */ /* 0x001fea0003800000 */
[----:B------:R0:W5:Y:S02]  /*31f0*/  LDG.E.LTC128B R106, desc[UR36][R12.64+0xa4] ;  /* 0x0000a4240c6a7981 */ /* 0x000164000c1e1920 */
.L_x_73:
[----:B------:R-:W-:Y:S05]  /*3200*/  BSYNC B1 ;  /* 0x0000000000017941 */ /* 0x000fea0003800000 */
.L_x_72:
[----:B-----5:R-:W-:Y:S01]  /*3210*/  FMUL R62, R106, R89 ;  /* 0x000000596a3e7220 */ /* 0x020fe20000400000 */
[----:B------:R-:W-:Y:S01]  /*3220*/  ISETP.GT.AND P3, PT, R4, 0x30, PT ;  /* 0x000000300400780c */ /* 0x000fe20003f64270 */
[----:B------:R-:W-:Y:S02]  /*3230*/  BSSY B1, `(.L_x_74) ;  /* 0x0000006000017945 */ /* 0x000fe40003800000 */
[----:B------:R-:W-:-:S05]  /*3240*/  FFMA R79, R79, R88, R62 ;  /* 0x000000584f4f7223 */ /* 0x000fca000000003e */
[----:B------:R0:W-:Y:S01]  /*3250*/  @P0 STG.E desc[UR36][R20.64+0xa4], R79 ;  /* 0x0000a44f14000986 */ /* 0x0001e2000c101924 */
[----:B------:R-:W-:-:S13]  /*3260*/  ISETP.GT.AND P0, PT, R3, RZ, P3 ;  /* 0x000000ff0300720c */ /* 0x000fda0001f04270 */
[----:B0-----:R-:W-:Y:S05]  /*3270*/  @!P0 BRA `(.L_x_75) ;  /* 0x0000000000048947 */ /* 0x001fea0003800000 */
[----:B------:R0:W5:Y:S02]  /*3280*/  LDG.E.LTC128B R106, desc[UR36][R8.64+0xc0] ;  /* 0x0000c024086a7981 */ /* 0x000164000c1e1920 */
.L_x_75:
[----:B------:R-:W-:Y:S05]  /*3290*/  BSYNC B1 ;  /* 0x0000000000017941 */ /* 0x000fea0003800000 */
.L_x_74:
        /* <DEDUP_REMOVED lines=8> */
.L_x_77:
[----:B------:R-:W-:Y:S05]  /*3320*/  BSYNC B1 ;  /* 0x0000000000017941 */ /* 0x000fea0003800000 */
.L_x_76:
[----:B-----5:R-:W-:Y:S01]  /*3330*/  FMUL R62, R106, R89 ;  /* 0x000000596a3e7220 */ /* 0x020fe20000400000 */
[----:B------:R-:W-:Y:S03]  /*3340*/  BSSY B1, `(.L_x_78) ;  /* 0x0000006000017945 */ /* 0x000fe60003800000 */
[----:B------:R-:W-:-:S05]  /*3350*/  FFMA R81, R81, R88, R62 ;  /* 0x0000005851517223 */ /* 0x000fca000000003e */
[----:B------:R0:W-:Y:S01]  /*3360*/  @P0 STG.E desc[UR36][R14.64+0xc4], R81 ;  /* 0x0000c4510e000986 */ /* 0x0001e2000c101924 */
[----:B------:R-:W-:-:S13]  /*3370*/  ISETP.GT.AND P0, PT, R3, 0x8, P3 ;  /* 0x000000080300780c */ /* 0x000fda0001f04270 */
[----:B0-----:R-:W-:Y:S05]  /*3380*/  @!P0 BRA `(.L_x_79) ;  /* 0x0000000000048947 */ /* 0x001fea0003800000 */
[----:B------:R0:W5:Y:S02]  /*3390*/  LDG.E.LTC128B R106, desc[UR36][R12.64+0xc0] ;  /* 0x0000c0240c6a7981 */ /* 0x000164000c1e1920 */
.L_x_79:
[----:B------:R-:W-:Y:S05]  /*33a0*/  BSYNC B1 ;  /* 0x0000000000017941 */ /* 0x000fea0003800000 */
.L_x_78:
[----:B-----5:R-:W-:Y:S01]  /*33b0*/  FMUL R23, R106, R89 ;  /* 0x000000596a177220 */ /* 0x020fe20000400000 */
[----:B------:R-:W-:Y:S03]  /*33c0*/  BSSY B1, `(.L_x_80) ;  /* 0x0000006000017945 */ /* 0x000fe60003800000 */
[----:B------:R-:W-:-:S05]  /*33d0*/  FFMA R23, R82, R88, R23 ;  /* 0x0000005852177223 */ /* 0x000fca0000000017 */
[----:B------:R0:W-:Y:S01]  /*33e0*/  @P0 STG.E desc[UR36][R20.64+0xc0], R23 ;  /* 0x0000c01714000986 */ /* 0x0001e2000c101924 */
[----:B------:R-:W-:-:S13]  /*33f0*/  ISETP.GT.AND P0, PT, R3, 0x8, P2 ;  /* 0x000000080300780c */ /* 0x000fda0001704270 */
[----:B0-----:R-:W-:Y:S05]  /*3400*/  @!P0 BRA `(.L_x_81) ;  /* 0x0000000000048947 */ /* 0x001fea0003800000 */
[----:B------:R0:W5:Y:S02]  /*3410*/  LDG.E.LTC128B R106, desc[UR36][R12.64+0xc4] ;  /* 0x0000c4240c6a7981 */ /* 0x000164000c1e1920 */
.L_x_81:
[----:B------:R-:W-:Y:S05]  /*3420*/  BSYNC B1 ;  /* 0x0000000000017941 */ /* 0x000fea0003800000 */
.L_x_80:
        /* <DEDUP_REMOVED lines=8> */
.L_x_83:
[----:B------:R-:W-:Y:S05]  /*34b0*/  BSYNC B1 ;  /* 0x0000000000017941 */ /* 0x000fea0003800000 */
.L_x_82:
[----:B-----5:R-:W-:Y:S01]  /*34c0*/  FMUL R23, R106, R89 ;  /* 0x000000596a177220 */ /* 0x020fe20000400000 */
[----:B------:R-:W-:Y:S03]  /*34d0*/  BSSY B1, `(.L_x_84) ;  /* 0x000000d000017945 */ /* 0x000fe60003800000 */
[----:B------:R-:W-:-:S05]  /*34e0*/  FFMA R23, R84, R88, R23 ;  /* 0x0000005854177223 */ /* 0x000fca0000000017 */
[----:B------:R0:W-:Y:S01]  /*34f0*/  @P0 STG.E desc[UR36][R14.64+0xe0], R23 ;  /* 0x0000e0170e000986 */ /* 0x0001e2000c101924 */
[----:B------:R-:W-:-:S05]  /*3500*/  IADD3 R64, P0, R5, R20, RZ ;  /* 0x0000001405407210 */ /* 0x000fca0007f1e0ff */
[----:B------:R-:W-:Y:S01]  /*3510*/  IMAD.X R65, R95, 0x1, R21, P0 ;  /* 0x000000015f417824 */ /* 0x000fe200000e0615 */
[----:B------:R-:W-:-:S05]  /*3520*/  IADD3 R66, P0, R5, R20, RZ ;  /* 0x0000001405427210 */ /* 0x000fca0007f1e0ff */
[----:B------:R-:W-:Y:S01]  /*3530*/  IMAD.X R67, R95, 0x1, R21, P0 ;  /* 0x000000015f437824 */ /* 0x000fe200000e0615 */
[----:B------:R-:W-:-:S05]  /*3540*/  IADD3 R62, P0, R5, R14, RZ ;  /* 0x0000000e053e7210 */ /* 0x000fca0007f1e0ff */
[----:B------:R-:W-:Y:S01]  /*3550*/  IMAD.X R63, R95, 0x1, R15, P0 ;  /* 0x000000015f3f7824 */ /* 0x000fe200000e060f */
[----:B------:R-:W-:-:S04]  /*3560*/  ISETP.GT.AND P0, PT, R4, 0x39, PT ;  /* 0x000000390400780c */ /* 0x000fc80003f04270 */
[----:B------:R-:W-:-:S13]  /*3570*/  ISETP.GT.AND P4, PT, R3, RZ, P0 ;  /* 0x000000ff0300720c */ /* 0x000fda0000784270 */
[----:B0-----:R-:W-:Y:S05]  /*3580*/  @!P4 BRA `(.L_x_85) ;  /* 0x000000000004c947 */ /* 0x001fea0003800000 */
[----:B------:R0:W5:Y:S02]  /*3590*/  LDG.E.LTC128B R106, desc[UR36][R8.64+0xe4] ;  /* 0x0000e424086a7981 */ /* 0x000164000c1e1920 */
.L_x_85:
[----:B------:R-:W-:Y:S05]  /*35a0*/  BSYNC B1 ;  /* 0x0000000000017941 */ /* 0x000fea0003800000 */
.L_x_84:
[----:B-----5:R-:W-:Y:S01]  /*35b0*/  FMUL R4, R106, R89 ;  /* 0x000000596a047220 */ /* 0x020fe20000400000 */
[----:B------:R-:W-:Y:S03]  /*35c0*/  BSSY B1, `(.L_x_86) ;  /* 0x0000006000017945 */ /* 0x000fe60003800000 */
[----:B------:R-:W-:-:S05]  /*35d0*/  FFMA R85, R85, R88, R4 ;  /* 0x0000005855557223 */ /* 0x000fca0000000004 */
[----:B------:R0:W-:Y:S01]  /*35e0*/  @P4 STG.E desc[UR36][R14.64+0xe4], R85 ;  /* 0x0000e4550e004986 */ /* 0x0001e2000c101924 */
[----:B------:R-:W-:-:S13]  /*35f0*/  ISETP.GT.AND P4, PT, R3, 0x8, P1 ;  /* 0x000000080300780c */ /* 0x000fda0000f84270 */
[----:B0-----:R-:W-:Y:S05]  /*3600*/  @!P4 BRA `(.L_x_87) ;  /* 0x000000000004c947 */ /* 0x001fea0003800000 */
[----:B------:R0:W5:Y:S02]  /*3610*/  LDG.E.LTC128B R106, desc[UR36][R12.64+0xe0] ;  /* 0x0000e0240c6a7981 */ /* 0x000164000c1e1920 */
.L_x_87:
[----:B------:R-:W-:Y:S05]  /*3620*/  BSYNC B1 ;  /* 0x0000000000017941 */ /* 0x000fea0003800000 */
.L_x_86:
[----:B-----5:R-:W-:Y:S01]  /*3630*/  FMUL R5, R106, R89 ;  /* 0x000000596a057220 */ /* 0x020fe20000400000 */
[----:B------:R-:W-:Y:S03]  /*3640*/  BSSY B1, `(.L_x_88) ;  /* 0x0000006000017945 */ /* 0x000fe60003800000 */
[----:B------:R-:W-:-:S05]  /*3650*/  FFMA R5, R86, R88, R5 ;  /* 0x0000005856057223 */ /* 0x000fca0000000005 */
[----:B------:R0:W-:Y:S01]  /*3660*/  @P4 STG.E desc[UR36][R20.64+0xe0], R5 ;  /* 0x0000e00514004986 */ /* 0x0001e2000c101924 */
[----:B------:R-:W-:-:S13]  /*3670*/  ISETP.GT.AND P4, PT, R3, 0x8, P0 ;  /* 0x000000080300780c */ /* 0x000fda0000784270 */
[----:B0-----:R-:W-:Y:S05]  /*3680*/  @!P4 BRA `(.L_x_89) ;  /* 0x000000000004c947 */ /* 0x001fea0003800000 */
[----:B------:R0:W5:Y:S02]  /*3690*/  LDG.E.LTC128B R106, desc[UR36][R12.64+0xe4] ;  /* 0x0000e4240c6a7981 */ /* 0x000164000c1e1920 */
.L_x_89:
[----:B------:R-:W-:Y:S05]  /*36a0*/  BSYNC B1 ;  /* 0x0000000000017941 */ /* 0x000fea0003800000 */
.L_x_88:
[----:B-----5:R-:W-:-:S04]  /*36b0*/  FMUL R4, R106, R89 ;  /* 0x000000596a047220 */ /* 0x020fc80000400000 */
[----:B------:R-:W-:-:S05]  /*36c0*/  FFMA R87, R87, R88, R4 ;  /* 0x0000005857577223 */ /* 0x000fca0000000004 */
[----:B------:R0:W-:Y:S01]  /*36d0*/  @P4 STG.E desc[UR36][R20.64+0xe4], R87 ;  /* 0x0000e45714004986 */ /* 0x0001e2000c101924 */
[----:B------:R-:W-:-:S13]  /*36e0*/  ISETP.GT.AND P4, PT, R3, 0x80, P6 ;  /* 0x000000800300780c */ /* 0x000fda0003784270 */
[----:B------:R-:W2:Y:S01]  /*36f0*/  @P4 LDG.E.LTC128B R106, desc[UR36][R58.64] ;  /* 0x000000243a6a4981 */ /* 0x000ea2000c1e1920 */
[----:B------:R-:W-:Y:S01]  /*3700*/  BSSY B1, `(.L_x_90) ;  /* 0x0000008000017945 */ /* 0x000fe20003800000 */
[----:B--2---:R-:W-:-:S04]  /*3710*/  FMUL R5, R106, R89 ;  /* 0x000000596a057220 */ /* 0x004fc80000400000 */
[----:B------:R-:W-:-:S05]  /*3720*/  FFMA R5, R24, R88, R5 ;  /* 0x0000005818057223 */ /* 0x000fca0000000005 */
[----:B------:R0:W-:Y:S01]  /*3730*/  @P4 STG.E desc[UR36][R62.64], R5 ;  /* 0x000000053e004986 */ /* 0x0001e2000c101924 */
[----:B------:R-:W-:-:S04]  /*3740*/  ISETP.NE.AND P4, PT, R105, RZ, PT ;  /* 0x000000ff6900720c */ /* 0x000fc80003f85270 */
[----:B------:R-:W-:-:S13]  /*3750*/  ISETP.GT.AND P4, PT, R3, 0x80, P4 ;  /* 0x000000800300780c */ /* 0x000fda0002784270 */
[----:B0-----:R-:W-:Y:S05]  /*3760*/  @!P4 BRA `(.L_x_91) ;  /* 0x000000000004c947 */ /* 0x001fea0003800000 */
[----:B------:R0:W5:Y:S02]  /*3770*/  LDG.E.LTC128B R106, desc[UR36][R10.64+0x4] ;  /* 0x000004240a6a7981 */ /* 0x000164000c1e1920 */
.L_x_91:
[----:B------:R-:W-:Y:S05]  /*3780*/  BSYNC B1 ;  /* 0x0000000000017941 */ /* 0x000fea0003800000 */
.L_x_90:
[----:B-----5:R-:W-:Y:S01]  /*3790*/  FMUL R4, R106, R89 ;  /* 0x000000596a047220 */ /* 0x020fe20000400000 */
[----:B------:R-:W-:Y:S01]  /*37a0*/  @P4 IMAD.MOV.U32 R5, RZ, RZ, R63 ;  /* 0x000000ffff054224 */ /* 0x000fe200078e003f */
[----:B------:R-:W-:Y:S01]  /*37b0*/  ISETP.GT.AND P6, PT, R3, 0x88, P6 ;  /* 0x000000880300780c */ /* 0x000fe200037c4270 */
[----:B------:R-:W-:Y:S01]  /*37c0*/  BSSY B1, `(.L_x_92) ;  /* 0x0000006000017945 */ /* 0x000fe20003800000 */
[----:B------:R-:W-:Y:S01]  /*37d0*/  FFMA R25, R25, R88, R4 ;  /* 0x0000005819197223 */ /* 0x000fe20000000004 */
[----:B------:R-:W-:-:S05]  /*37e0*/  @P4 IMAD.MOV.U32 R4, RZ, RZ, R62 ;  /* 0x000000ffff044224 */ /* 0x000fca00078e003e */
[----:B------:R2:W-:Y:S05]  /*37f0*/  @P4 STG.E desc[UR36][R4.64+0x4], R25 ;  /* 0x0000041904004986 */ /* 0x0005ea000c101924 */
[----:B------:R-:W-:Y:S05]  /*3800*/  @!P6 BRA `(.L_x_93) ;  /* 0x000000000004e947 */ /* 0x000fea0003800000 */
[----:B------:R0:W5:Y:S02]  /*3810*/  LDG.E.LTC128B R106, desc[UR36][R60.64] ;  /* 0x000000243c6a7981 */ /* 0x000164000c1e1920 */
.L_x_93:
[----:B------:R-:W-:Y:S05]  /*3820*/  BSYNC B1 ;  /* 0x0000000000017941 */ /* 0x000fea0003800000 */
.L_x_92:
[----:B--2--5:R-:W-:Y:S01]  /*3830*/  FMUL R5, R106, R89 ;  /* 0x000000596a057220 */ /* 0x024fe20000400000 */
[----:B------:R-:W-:Y:S01]  /*3840*/  ISETP.NE.AND P4, PT, R105, RZ, PT ;  /* 0x000000ff6900720c */ /* 0x000fe20003f85270 */
[----:B------:R-:W-:Y:S02]  /*3850*/  BSSY B1, `(.L_x_94) ;  /* 0x0000006000017945 */ /* 0x000fe40003800000 */
[----:B------:R-:W-:Y:S01]  /*3860*/  FFMA R5, R26, R88, R5 ;  /* 0x000000581a057223 */ /* 0x000fe20000000005 */
[----:B------:R-:W-:-:S04]  /*3870*/  ISETP.GT.AND P4, PT, R3, 0x88, P4 ;  /* 0x000000880300780c */ /* 0x000fc80002784270 */
[----:B------:R2:W-:Y:S09]  /*3880*/  @P6 STG.E desc[UR36][R64.64], R5 ;  /* 0x0000000540006986 */ /* 0x0005f2000c101924 */
[----:B------:R-:W-:Y:S05]  /*3890*/  @!P4 BRA `(.L_x_95) ;  /* 0x000000000004c947 */ /* 0x000fea0003800000 */
[----:B------:R0:W5:Y:S02]  /*38a0*/  LDG.E.LTC128B R106, desc[UR36][R56.64+0x4] ;  /* 0x00000424386a7981 */ /* 0x000164000c1e1920 */
.L_x_95:
[----:B------:R-:W-:Y:S05]  /*38b0*/  BSYNC B1 ;  /* 0x0000000000017941 */ /* 0x000fea0003800000 */
.L_x_94:
[----:B-----5:R-:W-:Y:S01]  /*38c0*/  FMUL R4, R106, R89 ;  /* 0x000000596a047220 */ /* 0x020fe20000400000 */
[----:B------:R-:W-:Y:S01]  /*38d0*/  ISETP.NE.AND P6, PT, R107, RZ, PT ;  /* 0x000000ff6b00720c */ /* 0x000fe20003fc5270 */
[----:B------:R-:W-:Y:S02]  /*38e0*/  BSSY B1, `(.L_x_96) ;  /* 0x0000006000017945 */ /* 0x000fe40003800000 */
[----:B------:R-:W-:-:S05]  /*38f0*/  FFMA R27, R27, R88, R4 ;  /* 0x000000581b1b7223 */ /* 0x000fca0000000004 */
[----:B------:R0:W-:Y:S01]  /*3900*/  @P4 STG.E desc[UR36][R66.64+0x4], R27 ;  /* 0x0000041b42004986 */ /* 0x0001e2000c101924 */
[----:B------:R-:W-:-:S13]  /*3910*/  ISETP.GT.AND P4, PT, R3, 0x80, P6 ;  /* 0x000000800300780c */ /* 0x000fda0003784270 */
[----:B0-----:R-:W-:Y:S05]  /*3920*/  @!P4 BRA `(.L_x_97) ;  /* 0x000000000004c947 */ /* 0x001fea0003800000 */
[----:B------:R0:W5:Y:S02]  /*3930*/  LDG.E.LTC128B R106, desc[UR36][R10.64+0x20] ;  /* 0x000020240a6a7981 */ /* 0x000164000c1e1920 */
.L_x_97:
[----:B------:R-:W-:Y:S05]  /*3940*/  BSYNC B1 ;  /* 0x0000000000017941 */ /* 0x000fea0003800000 */
.L_x_96:
[----:B--2--5:R-:W-:Y:S01]  /*3950*/  FMUL R5, R106, R89 ;  /* 0x000000596a057220 */ /* 0x024fe20000400000 */
[----:B------:R-:W-:Y:S01]  /*3960*/  @P4 IMAD.MOV.U32 R4, RZ, RZ, R62 ;  /* 0x000000ffff044224 */ /* 0x000fe200078e003e */
[----:B------:R-:W-:Y:S01]  /*3970*/  ISETP.NE.AND P6, PT, R109, RZ, PT ;  /* 0x000000ff6d00720c */ /* 0x000fe20003fc5270 */
[----:B------:R-:W-:Y:S01]  /*3980*/  BSSY B1, `(.L_x_98) ;  /* 0x0000007000017945 */ /* 0x000fe20003800000 */
[----:B-1--4-:R-:W-:Y:S01]  /*3990*/  FFMA R9, R28, R88, R5 ;  /* 0x000000581c097223 */ /* 0x012fe20000000005 */
[----:B------:R-:W-:-:S05]  /*39a0*/  @P4 MOV R5, R63 ;  /* 0x0000003f00054202 */ /* 0x000fca0000000f00 */
[----:B------:R1:W-:Y:S01]  /*39b0*/  @P4 STG.E desc[UR36][R4.64+0x20], R9 ;  /* 0x0000200904004986 */ /* 0x0003e2000c101924 */
[----:B------:R-:W-:-:S13]  /*39c0*/  ISETP.GT.AND P4, PT, R3, 0x80, P6 ;  /* 0x000000800300780c */ /* 0x000fda0003784270 */
[----:B-1----:R-:W-:Y:S05]  /*39d0*/  @!P4 BRA `(.L_x_99) ;  /* 0x000000000004c947 */ /* 0x002fea0003800000 */
[----:B------:R1:W5:Y:S02]  /*39e0*/  LDG.E.LTC128B R106, desc[UR36][R10.64+0x24] ;  /* 0x000024240a6a7981 */ /* 0x000364000c1e1920 */
.L_x_99:
[----:B------:R-:W-:Y:S05]  /*39f0*/  BSYNC B1 ;  /* 0x0000000000017941 */ /* 0x000fea0003800000 */
.L_x_98:
[----:B-----5:R-:W-:Y:S01]  /*3a00*/  FMUL R4, R106, R89 ;  /* 0x000000596a047220 */ /* 0x020fe20000400000 */
[----:B------:R-:W-:Y:S01]  /*3a10*/  @P4 IMAD.MOV.U32 R5, RZ, RZ, R63 ;  /* 0x000000ffff054224 */ /* 0x000fe200078e003f */
[----:B------:R-:W-:Y:S02]  /*3a20*/  BSSY B1, `(.L_x_100) ;  /* 0x0000008000017945 */ /* 0x000fe40003800000 */
[----:B------:R-:W-:Y:S01]  /*3a30*/  FFMA R29, R29, R88, R4 ;  /* 0x000000581d1d7223 */ /* 0x000fe20000000004 */
[----:B------:R-:W-:-:S05]  /*3a40*/  @P4 IMAD.MOV.U32 R4, RZ, RZ, R62 ;  /* 0x000000ffff044224 */ /* 0x000fca00078e003e */
[----:B------:R2:W-:Y:S01]  /*3a50*/  @P4 STG.E desc[UR36][R4.64+0x24], R29 ;  /* 0x0000241d04004986 */ /* 0x0005e2000c101924 */
[----:B------:R-:W-:-:S04]  /*3a60*/  ISETP.NE.AND P4, PT, R107, RZ, PT ;  /* 0x000000ff6b00720c */ /* 0x000fc80003f85270 */
[----:B------:R-:W-:-:S13]  /*3a70*/  ISETP.GT.AND P4, PT, R3, 0x88, P4 ;  /* 0x000000880300780c */ /* 0x000fda0002784270 */
[----:B--2---:R-:W-:Y:S05]  /*3a80*/  @!P4 BRA `(.L_x_101) ;  /* 0x000000000004c947 */ /* 0x004fea0003800000 */
[----:B------:R2:W5:Y:S02]  /*3a90*/  LDG.E.LTC128B R106, desc[UR36][R56.64+0x20] ;  /* 0x00002024386a7981 */ /* 0x000564000c1e1920 */
.L_x_101:
[----:B------:R-:W-:Y:S05]  /*3aa0*/  BSYNC B1 ;  /* 0x0000000000017941 */ /* 0x000fea0003800000 */
.L_x_100:
[----:B-----5:R-:W-:Y:S01]  /*3ab0*/  FMUL R5, R106, R89 ;  /* 0x000000596a057220 */ /* 0x020fe20000400000 */
[----:B------:R-:W-:Y:S03]  /*3ac0*/  BSSY B1, `(.L_x_102) ;  /* 0x0000006000017945 */ /* 0x000fe60003800000 */
[----:B------:R-:W-:-:S05]  /*3ad0*/  FFMA R5, R30, R88, R5 ;  /* 0x000000581e057223 */ /* 0x000fca0000000005 */
[----:B------:R4:W-:Y:S01]  /*3ae0*/  @P4 STG.E desc[UR36][R6.64+0x20], R5 ;  /* 0x0000200506004986 */ /* 0x0009e2000c101924 */
[----:B------:R-:W-:-:S13]  /*3af0*/  ISETP.GT.AND P4, PT, R3, 0x88, P6 ;  /* 0x000000880300780c */ /* 0x000fda0003784270 */
[----:B----4-:R-:W-:Y:S05]  /*3b00*/  @!P4 BRA `(.L_x_103) ;  /* 0x000000000004c947 */ /* 0x010fea0003800000 */
[----:B------:R4:W5:Y:S02]  /*3b10*/  LDG.E.LTC128B R106, desc[UR36][R56.64+0x24] ;  /* 0x00002424386a7981 */ /* 0x000964000c1e1920 */
.L_x_103:
[----:B------:R-:W-:Y:S05]  /*3b20*/  BSYNC B1 ;  /* 0x0000000000017941 */ /* 0x000fea0003800000 */
.L_x_102:
[----:B-----5:R-:W-:Y:S01]  /*3b30*/  FMUL R4, R106, R89 ;  /* 0x000000596a047220 */ /* 0x020fe20000400000 */
[----:B------:R-:W-:Y:S01]  /*3b40*/  @P4 IMAD.MOV.U32 R5, RZ, RZ, R7 ;  /* 0x000000ffff054224 */ /* 0x000fe200078e0007 */
[----:B------:R-:W-:Y:S01]  /*3b50*/  ISETP.NE.AND P6, PT, R108, RZ, PT ;  /* 0x000000ff6c00720c */ /* 0x000fe20003fc5270 */
[----:B------:R-:W-:Y:S01]  /*3b60*/  BSSY B1, `(.L_x_104) ;  /* 0x0000007000017945 */ /* 0x000fe20003800000 */
[----:B------:R-:W-:Y:S01]  /*3b70*/  FFMA R31, R31, R88, R4 ;  /* 0x000000581f1f7223 */ /* 0x000fe20000000004 */
[----:B------:R-:W-:-:S05]  /*3b80*/  @P4 IMAD.MOV.U32 R4, RZ, RZ, R6 ;  /* 0x000000ffff044224 */ /* 0x000fca00078e0006 */
[----:B------:R0:W-:Y:S01]  /*3b90*/  @P4 STG.E desc[UR36][R4.64+0x24], R31 ;  /* 0x0000241f04004986 */ /* 0x0001e2000c101924 */
[----:B------:R-:W-:-:S13]  /*3ba0*/  ISETP.GT.AND P4, PT, R3, 0x80, P6 ;  /* 0x000000800300780c */ /* 0x000fda0003784270 */
[----:B0-----:R-:W-:Y:S05]  /*3bb0*/  @!P4 BRA `(.L_x_105) ;  /* 0x000000000004c947 */ /* 0x001fea0003800000 */
[----:B------:R0:W5:Y:S02]  /*3bc0*/  LDG.E.LTC128B R106, desc[UR36][R10.64+0x40] ;  /* 0x000040240a6a7981 */ /* 0x000164000c1e1920 */
.L_x_105:
[----:B------:R-:W-:Y:S05]  /*3bd0*/  BSYNC B1 ;  /* 0x0000000000017941 */ /* 0x000fea0003800000 */
.L_x_104:
        /* <DEDUP_REMOVED lines=10> */
.L_x_107:
[----:B------:R-:W-:Y:S05]  /*3c80*/  BSYNC B1 ;  /* 0x0000000000017941 */ /* 0x000fea0003800000 */
.L_x_106:
[----:B-----5:R-:W-:Y:S01]  /*3c90*/  FMUL R4, R106, R89 ;  /* 0x000000596a047220 */ /* 0x020fe20000400000 */
[----:B------:R-:W-:Y:S01]  /*3ca0*/  @P4 MOV R5, R63 ;  /* 0x0000003f00054202 */ /* 0x000fe20000000f00 */
[----:B------:R-:W-:Y:S02]  /*3cb0*/  BSSY B1, `(.L_x_108) ;  /* 0x0000008000017945 */ /* 0x000fe40003800000 */
[----:B------:R-:W-:Y:S01]  /*3cc0*/  FFMA R33, R33, R88, R4 ;  /* 0x0000005821217223 */ /* 0x000fe20000000004 */
[----:B------:R-:W-:-:S05]  /*3cd0*/  @P4 IMAD.MOV.U32 R4, RZ, RZ, R62 ;  /* 0x000000ffff044224 */ /* 0x000fca00078e003e */
[----:B------:R0:W-:Y:S01]  /*3ce0*/  @P4 STG.E desc[UR36][R4.64+0x44], R33 ;  /* 0x0000442104004986 */ /* 0x0001e2000c101924 */
[----:B------:R-:W-:-:S04]  /*3cf0*/  ISETP.NE.AND P4, PT, R108, RZ, PT ;  /* 0x000000ff6c00720c */ /* 0x000fc80003f85270 */
[----:B------:R-:W-:-:S13]  /*3d00*/  ISETP.GT.AND P4, PT, R3, 0x88, P4 ;  /* 0x000000880300780c */ /* 0x000fda0002784270 */
[----:B0-----:R-:W-:Y:S05]  /*3d10*/  @!P4 BRA `(.L_x_109) ;  /* 0x000000000004c947 */ /* 0x001fea0003800000 */
[----:B------:R0:W5:Y:S02]  /*3d20*/  LDG.E.LTC128B R106, desc[UR36][R56.64+0x40] ;  /* 0x00004024386a7981 */ /* 0x000164000c1e1920 */
.L_x_109:
[----:B------:R-:W-:Y:S05]  /*3d30*/  BSYNC B1 ;  /* 0x0000000000017941 */ /* 0x000fea0003800000 */
.L_x_108:
[----:B-----5:R-:W-:Y:S01]  /*3d40*/  FMUL R5, R106, R89 ;  /* 0x000000596a057220 */ /* 0x020fe20000400000 */
[----:B------:R-:W-:Y:S01]  /*3d50*/  @P4 IMAD.MOV.U32 R4, RZ, RZ, R6 ;  /* 0x000000ffff044224 */ /* 0x000fe200078e0006 */
[----:B------:R-:W-:Y:S02]  /*3d60*/  BSSY B1, `(.L_x_110) ;  /* 0x0000007000017945 */ /* 0x000fe40003800000 */
[----:B------:R-:W-:Y:S01]  /*3d70*/  FFMA R9, R34, R88, R5 ;  /* 0x0000005822097223 */ /* 0x000fe20000000005 */
[----:B------:R-:W-:-:S05]  /*3d80*/  @P4 IMAD.MOV.U32 R5, RZ, RZ, R7 ;  /* 0x000000ffff054224 */ /* 0x000fca00078e0007 */
[----:B------:R0:W-:Y:S01]  /*3d90*/  @P4 STG.E desc[UR36][R4.64+0x40], R9 ;  /* 0x0000400904004986 */ /* 0x0001e2000c101924 */
[----:B------:R-:W-:-:S13]  /*3da0*/  ISETP.GT.AND P4, PT, R3, 0x88, P6 ;  /* 0x000000880300780c */ /* 0x000fda0003784270 */
[----:B0-----:R-:W-:Y:S05]  /*3db0*/  @!P4 BRA `(.L_x_111) ;  /* 0x000000000004c947 */ /* 0x001fea0003800000 */
[----:B------:R0:W5:Y:S02]  /*3dc0*/  LDG.E.LTC128B R106, desc[UR36][R56.64+0x44] ;  /* 0x00004424386a7981 */ /* 0x000164000c1e1920 */
.L_x_111:
[----:B------:R-:W-:Y:S05]  /*3dd0*/  BSYNC B1 ;  /* 0x0000000000017941 */ /* 0x000fea0003800000 */
.L_x_110:
        /* <DEDUP_REMOVED lines=10> */
.L_x_113:
[----:B------:R-:W-:Y:S05]  /*3e80*/  BSYNC B1 ;  /* 0x0000000000017941 */ /* 0x000fea0003800000 */
.L_x_112:
        /* <DEDUP_REMOVED lines=10> */
.L_x_115:
[----:B------:R-:W-:Y:S05]  /*3f30*/  BSYNC B1 ;  /* 0x0000000000017941 */ /* 0x000fea0003800000 */
.L_x_114:
        /* <DEDUP_REMOVED lines=10> */
.L_x_117:
[----:B------:R-:W-:Y:S05]  /*3fe0*/  BSYNC B1 ;  /* 0x0000000000017941 */ /* 0x000fea0003800000 */
.L_x_116:
        /* <DEDUP_REMOVED lines=9> */
.L_x_119:
[----:B------:R-:W-:Y:S05]  /*4080*/  BSYNC B1 ;  /* 0x0000000000017941 */ /* 0x000fea0003800000 */
.L_x_118:
        /* <DEDUP_REMOVED lines=10> */
.L_x_121:
[----:B------:R-:W-:Y:S05]  /*4130*/  BSYNC B1 ;  /* 0x0000000000017941 */ /* 0x000fea0003800000 */
.L_x_120:
        /* <DEDUP_REMOVED lines=10> */
.L_x_123:
[----:B------:R-:W-:Y:S05]  /*41e0*/  BSYNC B1 ;  /* 0x0000000000017941 */ /* 0x000fea0003800000 */
.L_x_122:
        /* <DEDUP_REMOVED lines=10> */
.L_x_125:
[----:B------:R-:W-:Y:S05]  /*4290*/  BSYNC B1 ;  /* 0x0000000000017941 */ /* 0x000fea0003800000 */
.L_x_124:
        /* <DEDUP_REMOVED lines=9> */
.L_x_127:
[----:B------:R-:W-:Y:S05]  /*4330*/  BSYNC B1 ;  /* 0x0000000000017941 */ /* 0x000fea0003800000 */
.L_x_126:
        /* <DEDUP_REMOVED lines=10> */
.L_x_129:
[----:B------:R-:W-:Y:S05]  /*43e0*/  BSYNC B1 ;  /* 0x0000000000017941 */ /* 0x000fea0003800000 */
.L_x_128:
        /* <DEDUP_REMOVED lines=9> */
.L_x_131:
[----:B------:R-:W-:Y:S05]  /*4480*/  BSYNC B1 ;  /* 0x0000000000017941 */ /* 0x000fea0003800000 */
.L_x_130:
[----:B-----5:R-:W-:Y:S01]  /*4490*/  FMUL R4, R106, R89 ;  /* 0x000000596a047220 */ /* 0x020fe20000400000 */
[----:B------:R-:W-:Y:S01]  /*44a0*/  @P4 MOV R5, R63 ;  /* 0x0000003f00054202 */ /* 0x000fe20000000f00 */
[----:B------:R-:W-:Y:S02]  /*44b0*/  BSSY B1, `(.L_x_132) ;  /* 0x0000007000017945 */ /* 0x000fe40003800000 */
[----:B------:R-:W-:Y:S01]  /*44c0*/  FFMA R45, R45, R88, R4 ;  /* 0x000000582d2d7223 */ /* 0x000fe20000000004 */
[----:B------:R-:W-:-:S05]  /*44d0*/  @P4 IMAD.MOV.U32 R4, RZ, RZ, R62 ;  /* 0x000000ffff044224 */ /* 0x000fca00078e003e */
[----:B------:R0:W-:Y:S01]  /*44e0*/  @P4 STG.E desc[UR36][R4.64+0xa4], R45 ;  /* 0x0000a42d04004986 */ /* 0x0001e2000c101924 */
[----:B------:R-:W-:-:S13]  /*44f0*/  ISETP.GT.AND P4, PT, R3, 0x88, P6 ;  /* 0x000000880300780c */ /* 0x000fda0003784270 */
[----:B0-----:R-:W-:Y:S05]  /*4500*/  @!P4 BRA `(.L_x_133) ;  /* 0x000000000004c947 */ /* 0x001fea0003800000 */
[----:B------:R0:W5:Y:S02]  /*4510*/  LDG.E.LTC128B R106, desc[UR36][R56.64+0xa0] ;  /* 0x0000a024386a7981 */ /* 0x000164000c1e1920 */
.L_x_133:
[----:B------:R-:W-:Y:S05]  /*4520*/  BSYNC B1 ;  /* 0x0000000000017941 */ /* 0x000fea0003800000 */
.L_x_132:
        /* <DEDUP_REMOVED lines=9> */
.L_x_135:
[----:B------:R-:W-:Y:S05]  /*45c0*/  BSYNC B1 ;  /* 0x0000000000017941 */ /* 0x000fea0003800000 */
.L_x_134:
[----:B0----5:R-:W-:Y:S01]  /*45d0*/  FMUL R4, R106, R89 ;  /* 0x000000596a047220 */ /* 0x021fe20000400000 */
        /* <DEDUP_REMOVED lines=8> */
.L_x_137:
[----:B------:R-:W-:Y:S05]  /*4660*/  BSYNC B1 ;  /* 0x0000000000017941 */ /* 0x000fea0003800000 */
.L_x_136:
        /* <DEDUP_REMOVED lines=9> */
.L_x_139:
[----:B------:R-:W-:Y:S05]  /*4700*/  BSYNC B1 ;  /* 0x0000000000017941 */ /* 0x000fea0003800000 */
.L_x_138:
[----:B0----5:R-:W-:Y:S01]  /*4710*/  FMUL R4, R106, R89 ;  /* 0x000000596a047220 */ /* 0x021fe20000400000 */
[----:B------:R-:W-:Y:S01]  /*4720*/  @P5 MOV R5, R63 ;  /* 0x0000003f00055202 */ /* 0x000fe20000000f00 */
[----:B------:R-:W-:Y:S01]  /*4730*/  BSSY B1, `(.L_x_140) ;  /* 0x0000007000017945 */ /* 0x000fe20003800000 */
[----:B------:R-:W-:Y:S01]  /*4740*/  ISETP.GT.AND P3, PT, R3, 0x88, P3 ;  /* 0x000000880300780c */ /* 0x000fe20001f64270 */
[----:B------:R-:W-:Y:S01]  /*4750*/  FFMA R49, R49, R88, R4 ;  /* 0x0000005831317223 */ /* 0x000fe20000000004 */
[----:B------:R-:W-:-:S05]  /*4760*/  @P5 IMAD.MOV.U32 R4, RZ, RZ, R62 ;  /* 0x000000ffff045224 */ /* 0x000fca00078e003e */
[----:B------:R0:W-:Y:S06]  /*4770*/  @P5 STG.E desc[UR36][R4.64+0xc4], R49 ;  /* 0x0000c43104005986 */ /* 0x0001ec000c101924 */
[----:B------:R-:W-:Y:S05]  /*4780*/  @!P3 BRA `(.L_x_141) ;  /* 0x000000000004b947 */ /* 0x000fea0003800000 */
[----:B------:R0:W5:Y:S02]  /*4790*/  LDG.E.LTC128B R106, desc[UR36][R56.64+0xc0] ;  /* 0x0000c024386a7981 */ /* 0x000164000c1e1920 */
.L_x_141:
[----:B------:R-:W-:Y:S05]  /*47a0*/  BSYNC B1 ;  /* 0x0000000000017941 */ /* 0x000fea0003800000 */
.L_x_140:
        /* <DEDUP_REMOVED lines=9> */
.L_x_143:
[----:B------:R-:W-:Y:S05]  /*4840*/  BSYNC B1 ;  /* 0x0000000000017941 */ /* 0x000fea0003800000 */
.L_x_142:
        /* <DEDUP_REMOVED lines=9> */
.L_x_145:
[----:B------:R-:W-:Y:S05]  /*48e0*/  BSYNC B1 ;  /* 0x0000000000017941 */ /* 0x000fea0003800000 */
.L_x_144:
        /* <DEDUP_REMOVED lines=9> */
.L_x_147:
[----:B------:R-:W-:Y:S05]  /*4980*/  BSYNC B1 ;  /* 0x0000000000017941 */ /* 0x000fea0003800000 */
.L_x_146:
[----:B0----5:R-:W-:Y:S01]  /*4990*/  FMUL R4, R106, R89 ;  /* 0x000000596a047220 */ /* 0x021fe20000400000 */
[----:B------:R-:W-:Y:S01]  /*49a0*/  ISETP.GT.AND P1, PT, R3, 0x88, P1 ;  /* 0x000000880300780c */ /* 0x000fe20000f24270 */
[----:B------:R-:W-:Y:S02]  /*49b0*/  BSSY B1, `(.L_x_148) ;  /* 0x0000005000017945 */ /* 0x000fe40003800000 */
[----:B------:R-:W-:-:S05]  /*49c0*/  FFMA R53, R53, R88, R4 ;  /* 0x0000005835357223 */ /* 0x000fca0000000004 */
[----:B------:R0:W-:Y:S05]  /*49d0*/  @P2 STG.E desc[UR36][R62.64+0xe4], R53 ;  /* 0x0000e4353e002986 */ /* 0x0001ea000c101924 */
[----:B------:R-:W-:Y:S05]  /*49e0*/  @!P1 BRA `(.L_x_149) ;  /* 0x0000000000049947 */ /* 0x000fea0003800000 */
[----:B------:R0:W5:Y:S02]  /*49f0*/  LDG.E.LTC128B R106, desc[UR36][R56.64+0xe0] ;  /* 0x0000e024386a7981 */ /* 0x000164000c1e1920 */
.L_x_149:
[----:B------:R-:W-:Y:S05]  /*4a00*/  BSYNC B1 ;  /* 0x0000000000017941 */ /* 0x000fea0003800000 */
.L_x_148:
[----:B-----5:R-:W-:Y:S01]  /*4a10*/  FMUL R5, R106, R89 ;  /* 0x000000596a057220 */ /* 0x020fe20000400000 */
[----:B------:R-:W-:Y:S01]  /*4a20*/  @P1 IMAD.MOV.U32 R4, RZ, RZ, R6 ;  /* 0x000000ffff041224 */ /* 0x000fe200078e0006 */
[----:B------:R-:W-:Y:S01]  /*4a30*/  ISETP.GT.AND P0, PT, R3, 0x88, P0 ;  /* 0x000000880300780c */ /* 0x000fe20000704270 */
[----:B------:R-:W-:Y:S01]  /*4a40*/  BSSY B1, `(.L_x_150) ;  /* 0x0000006000017945 */ /* 0x000fe20003800000 */
[----:B------:R-:W-:Y:S01]  /*4a50*/  FFMA R9, R54, R88, R5 ;  /* 0x0000005836097223 */ /* 0x000fe20000000005 */
[----:B------:R-:W-:-:S05]  /*4a60*/  @P1 MOV R5, R7 ;  /* 0x0000000700051202 */ /* 0x000fca0000000f00 */
[----:B------:R0:W-:Y:S05]  /*4a70*/  @P1 STG.E desc[UR36][R4.64+0xe0], R9 ;  /* 0x0000e00904001986 */ /* 0x0001ea000c101924 */
[----:B------:R-:W-:Y:S05]  /*4a80*/  @!P0 BRA `(.L_x_151) ;  /* 0x0000000000048947 */ /* 0x000fea0003800000 */
[----:B------:R0:W5:Y:S02]  /*4a90*/  LDG.E.LTC128B R106, desc[UR36][R56.64+0xe4] ;  /* 0x0000e424386a7981 */ /* 0x000164000c1e1920 */
.L_x_151:
[----:B------:R-:W-:Y:S05]  /*4aa0*/  BSYNC B1 ;  /* 0x0000000000017941 */ /* 0x000fea0003800000 */
.L_x_150:
[----:B-----5:R-:W-:-:S04]  /*4ab0*/  FMUL R106, R106, R89 ;  /* 0x000000596a6a7220 */ /* 0x020fc80000400000 */
[----:B------:R-:W-:Y:S01]  /*4ac0*/  FFMA R55, R55, R88, R106 ;  /* 0x0000005837377223 */ /* 0x000fe2000000006a */
[----:B------:R-:W-:Y:S06]  /*4ad0*/  @!P0 BRA `(.L_x_152) ;  /* 0x00000010007c8947 */ /* 0x000fec0003800000 */
[----:B------:R0:W-:Y:S01]  /*4ae0*/  STG.E desc[UR36][R6.64+0xe4], R55 ;  /* 0x0000e43706007986 */ /* 0x0001e2000c101924 */
[----:B------:R-:W-:Y:S05]  /*4af0*/  BRA `(.L_x_152) ;  /* 0x0000001000747947 */ /* 0x000fea0003800000 */
.L_x_29:
[----:B------:R-:W-:Y:S01]  /*4b00*/  ULDC.64 UR4, c[0x0][0x5c0] ;  /* 0x0001700000047ab9 */ /* 0x000fe20000000a00 */
[-C--:B------:R-:W-:Y:S01]  /*4b10*/  FMUL R5, R56, R88.reuse ;  /* 0x0000005838057220 */ /* 0x080fe20000400000 */
[----:B------:R-:W-:Y:S01]  /*4b20*/  LEA R8, P1, R12, UR4, 0x2 ;  /* 0x000000040c087c11 */ /* 0x000fe2000f8210ff */
[----:B------:R-:W-:Y:S01]  /*4b30*/  IMAD.SHL.U32 R15, R112, 0x20, RZ ;  /* 0x00000020700f7824 */ /* 0x000fe200078e00ff */
[----:B------:R-:W-:Y:S01]  /*4b40*/  ISETP.GT.AND P2, PT, R4, 0x1, PT ;  /* 0x000000010400780c */ /* 0x000fe20003f44270 */
[-C--:B------:R-:W-:Y:S01]  /*4b50*/  FMUL R57, R57, R88.reuse ;  /* 0x0000005839397220 */ /* 0x080fe20000400000 */
[----:B------:R-:W-:Y:S01]  /*4b60*/  LEA.HI.X R9, R12, UR5, R105, 0x2, P1 ;  /* 0x000000050c097c11 */ /* 0x000fe200088f1469 */
[C---:B------:R-:W-:Y:S01]  /*4b70*/  IMAD.SHL.U32 R23, R112.reuse, 0x200, RZ ;  /* 0x0000020070177824 */ /* 0x040fe200078e00ff */
[----:B------:R-:W-:Y:S01]  /*4b80*/  ISETP.GT.AND P1, PT, R3, RZ, P2 ;  /* 0x000000ff0300720c */ /* 0x000fe20001724270 */
[----:B------:R-:W-:Y:S01]  /*4b90*/  FMUL R59, R59, R88 ;  /* 0x000000583b3b7220 */ /* 0x000fe20000400000 */
[--C-:B------:R-:W-:Y:S01]  /*4ba0*/  SHF.L.U64.HI R7, R112, 0x5, R113.reuse ;  /* 0x0000000570077819 */ /* 0x100fe20000010271 */
[----:B------:R0:W-:Y:S01]  /*4bb0*/  @P0 STG.E desc[UR36][R8.64], R5 ;  /* 0x0000000508000986 */ /* 0x0001e2000c101924 */
[----:B------:R-:W-:Y:S01]  /*4bc0*/  IADD3 R10, P0, R15, R8, RZ ;  /* 0x000000080f0a7210 */ /* 0x000fe20007f1e0ff */
[-C--:B------:R-:W-:Y:S01]  /*4bd0*/  FMUL R13, R58, R88.reuse ;  /* 0x000000583a0d7220 */ /* 0x080fe20000400000 */
[----:B------:R-:W-:Y:S01]  /*4be0*/  SHF.L.U64.HI R113, R112, 0x9, R113 ;  /* 0x0000000970717819 */ /* 0x000fe20000010271 */
[-C--:B------:R-:W-:Y:S01]  /*4bf0*/  FMUL R61, R61, R88.reuse ;  /* 0x000000583d3d7220 */ /* 0x080fe20000400000 */
[C---:B------:R-:W-:Y:S01]  /*4c00*/  ISETP.GT.AND P5, PT, R4.reuse, 0x8, PT ;  /* 0x000000080400780c */ /* 0x040fe20003fa4270 */
[----:B------:R-:W-:Y:S01]  /*4c10*/  IMAD.X R11, R7, 0x1, R9, P0 ;  /* 0x00000001070b7824 */ /* 0x000fe200000e0609 */
[----:B------:R-:W-:Y:S01]  /*4c20*/  ISETP.GT.AND P0, PT, R3, 0x8, P2 ;  /* 0x000000080300780c */ /* 0x000fe20001704270 */
[----:B------:R-:W-:Y:S01]  /*4c30*/  FMUL R63, R63, R88 ;  /* 0x000000583f3f7220 */ /* 0x000fe20000400000 */
[----:B------:R-:W-:Y:S01]  /*4c40*/  ISETP.GT.AND P4, PT, R4, 0x9, PT ;  /* 0x000000090400780c */ /* 0x000fe20003f84270 */
[----:B------:R-:W-:Y:S01]  /*4c50*/  @P1 STG.E desc[UR36][R8.64+0x4], R57 ;  /* 0x0000043908001986 */ /* 0x000fe2000c101924 */
[----:B------:R-:W-:Y:S01]  /*4c60*/  IADD3 R6, P1, P2, R23, R8, R15 ;  /* 0x0000000817067210 */ /* 0x000fe20007a3e00f */
[-C--:B0-----:R-:W-:Y:S01]  /*4c70*/  FMUL R5, R60, R88.reuse ;  /* 0x000000583c057220 */ /* 0x081fe20000400000 */
[----:B------:R-:W-:Y:S01]  /*4c80*/  ISETP.GT.AND P3, PT, R3, 0x8, P6 ;  /* 0x000000080300780c */ /* 0x000fe20003764270 */
[-C--:B------:R-:W-:Y:S01]  /*4c90*/  FMUL R65, R65, R88.reuse ;  /* 0x0000005841417220 */ /* 0x080fe20000400000 */
[----:B------:R-:W-:Y:S01]  /*4ca0*/  IADD3.X R7, R113, R9, R7, P1, P2 ;  /* 0x0000000971077210 */ /* 0x000fe20000fe4407 */
[-C--:B------:R-:W-:Y:S01]  /*4cb0*/  FMUL R67, R67, R88.reuse ;  /* 0x0000005843437220 */ /* 0x080fe20000400000 */
[----:B------:R-:W-:Y:S01]  /*4cc0*/  ISETP.GT.AND P1, PT, R3, RZ, P5 ;  /* 0x000000ff0300720c */ /* 0x000fe20002f24270 */
[-C--:B------:R-:W-:Y:S01]  /*4cd0*/  FMUL R69, R69, R88.reuse ;  /* 0x0000005845457220 */ /* 0x080fe20000400000 */
[C---:B------:R-:W-:Y:S01]  /*4ce0*/  ISETP.GT.AND P2, PT, R4.reuse, 0x11, PT ;  /* 0x000000110400780c */ /* 0x040fe20003f44270 */
[----:B------:R-:W-:Y:S01]  /*4cf0*/  @P0 STG.E desc[UR36][R10.64+0x4], R59 ;  /* 0x0000043b0a000986 */ /* 0x000fe2000c101924 */
[----:B------:R-:W-:Y:S01]  /*4d00*/  ISETP.GT.AND P0, PT, R3, RZ, P4 ;  /* 0x000000ff0300720c */ /* 0x000fe20002704270 */
[-C--:B------:R-:W-:Y:S01]  /*4d10*/  FMUL R71, R71, R88.reuse ;  /* 0x0000005847477220 */ /* 0x080fe20000400000 */
[-C--:B------:R-:W-:Y:S01]  /*4d20*/  FMUL R73, R73, R88.reuse ;  /* 0x0000005849497220 */ /* 0x080fe20000400000 */
[-C--:B------:R-:W-:Y:S01]  /*4d30*/  FMUL R75, R75, R88.reuse ;  /* 0x000000584b4b7220 */ /* 0x080fe20000400000 */
[-C--:B------:R-:W-:Y:S01]  /*4d40*/  FMUL R77, R77, R88.reuse ;  /* 0x000000584d4d7220 */ /* 0x080fe20000400000 */
[----:B------:R0:W-:Y:S01]  /*4d50*/  @P3 STG.E desc[UR36][R10.64], R13 ;  /* 0x0000000d0a003986 */ /* 0x0001e2000c101924 */
[C---:B------:R-:W-:Y:S01]  /*4d60*/  ISETP.GT.AND P3, PT, R4.reuse, 0x10, PT ;  /* 0x000000100400780c */ /* 0x040fe20003f64270 */
[-C--:B------:R-:W-:Y:S01]  /*4d70*/  FMUL R79, R79, R88.reuse ;  /* 0x000000584f4f7220 */ /* 0x080fe20000400000 */
[-C--:B------:R-:W-:Y:S01]  /*4d80*/  FMUL R81, R81, R88.reuse ;  /* 0x0000005851517220 */ /* 0x080fe20000400000 */
[----:B------:R1:W-:Y:S01]  /*4d90*/  @P1 STG.E desc[UR36][R8.64+0x20], R5 ;  /* 0x0000200508001986 */ /* 0x0003e2000c101924 */
[----:B------:R-:W-:Y:S01]  /*4da0*/  ISETP.GT.AND P1, PT, R3, 0x8, P5 ;  /* 0x000000080300780c */ /* 0x000fe20002f24270 */
[-C--:B------:R-:W-:Y:S01]  /*4db0*/  FMUL R83, R83, R88.reuse ;  /* 0x0000005853537220 */ /* 0x080fe20000400000 */
[C---:B------:R-:W-:Y:S01]  /*4dc0*/  ISETP.GT.AND P5, PT, R4.reuse, 0x28, PT ;  /* 0x000000280400780c */ /* 0x040fe20003fa4270 */
[----:B------:R-:W-:Y:S01]  /*4dd0*/  @P0 STG.E desc[UR36][R8.64+0x24], R61 ;  /* 0x0000243d08000986 */ /* 0x000fe2000c101924 */
[----:B------:R-:W-:Y:S01]  /*4de0*/  ISETP.GT.AND P0, PT, R3, 0x8, P4 ;  /* 0x000000080300780c */ /* 0x000fe20002704270 */
[-C--:B------:R-:W-:Y:S01]  /*4df0*/  FMUL R85, R85, R88.reuse ;  /* 0x0000005855557220 */ /* 0x080fe20000400000 */
[----:B------:R-:W-:Y:S01]  /*4e00*/  ISETP.GT.AND P4, PT, R4, 0x30, PT ;  /* 0x000000300400780c */ /* 0x000fe20003f84270 */
[-C--:B0-----:R-:W-:Y:S01]  /*4e10*/  FMUL R13, R62, R88.reuse ;  /* 0x000000583e0d7220 */ /* 0x081fe20000400000 */
[----:B------:R-:W-:Y:S01]  /*4e20*/  P2R R57, PR, RZ, 0x20 ;  /* 0x00000020ff397803 */ /* 0x000fe20000000000 */
[-C--:B------:R-:W-:Y:S01]  /*4e30*/  FMUL R87, R87, R88.reuse ;  /* 0x0000005857577220 */ /* 0x080fe20000400000 */
[-C--:B------:R-:W-:Y:S01]  /*4e40*/  FMUL R25, R25, R88.reuse ;  /* 0x0000005819197220 */ /* 0x080fe20000400000 */
[-C--:B-1----:R-:W-:Y:S01]  /*4e50*/  FMUL R5, R64, R88.reuse ;  /* 0x0000005840057220 */ /* 0x082fe20000400000 */
[-C--:B------:R-:W-:Y:S01]  /*4e60*/  FMUL R27, R27, R88.reuse ;  /* 0x000000581b1b7220 */ /* 0x080fe20000400000 */
[----:B------:R0:W-:Y:S01]  /*4e70*/  @P1 STG.E desc[UR36][R10.64+0x20], R13 ;  /* 0x0000200d0a001986 */ /* 0x0001e2000c101924 */
[----:B------:R-:W-:Y:S01]  /*4e80*/  ISETP.GT.AND P1, PT, R4, 0x19, PT ;  /* 0x000000190400780c */ /* 0x000fe20003f24270 */
[-C--:B------:R-:W-:Y:S01]  /*4e90*/  FMUL R29, R29, R88.reuse ;  /* 0x000000581d1d7220 */ /* 0x080fe20000400000 */
[-C--:B------:R-:W-:Y:S01]  /*4ea0*/  FMUL R31, R31, R88.reuse ;  /* 0x000000581f1f7220 */ /* 0x080fe20000400000 */
[----:B------:R-:W-:Y:S01]  /*4eb0*/  @P0 STG.E desc[UR36][R10.64+0x24], R63 ;  /* 0x0000243f0a000986 */ /* 0x000fe2000c101924 */
[----:B------:R-:W-:Y:S01]  /*4ec0*/  ISETP.GT.AND P0, PT, R3, RZ, P3 ;  /* 0x000000ff0300720c */ /* 0x000fe20001f04270 */
[-C--:B------:R-:W-:Y:S01]  /*4ed0*/  FMUL R33, R33, R88.reuse ;  /* 0x0000005821217220 */ /* 0x080fe20000400000 */
[-C--:B------:R-:W-:Y:S01]  /*4ee0*/  FMUL R35, R35, R88.reuse ;  /* 0x0000005823237220 */ /* 0x080fe20000400000 */
[-C--:B------:R-:W-:Y:S01]  /*4ef0*/  FMUL R37, R37, R88.reuse ;  /* 0x0000005825257220 */ /* 0x080fe20000400000 */
[-C--:B------:R-:W-:Y:S01]  /*4f00*/  FMUL R39, R39, R88.reuse ;  /* 0x0000005827277220 */ /* 0x080fe20000400000 */
[-C--:B------:R-:W-:Y:S01]  /*4f10*/  FMUL R41, R41, R88.reuse ;  /* 0x0000005829297220 */ /* 0x080fe20000400000 */
[-C--:B------:R-:W-:Y:S01]  /*4f20*/  FMUL R43, R43, R88.reuse ;  /* 0x000000582b2b7220 */ /* 0x080fe20000400000 */
[-C--:B0-----:R-:W-:Y:S01]  /*4f30*/  FMUL R13, R66, R88.reuse ;  /* 0x00000058420d7220 */ /* 0x081fe20000400000 */
[-C--:B------:R-:W-:Y:S01]  /*4f40*/  FMUL R45, R45, R88.reuse ;  /* 0x000000582d2d7220 */ /* 0x080fe20000400000 */
[-C--:B------:R-:W-:Y:S01]  /*4f50*/  FMUL R47, R47, R88.reuse ;  /* 0x000000582f2f7220 */ /* 0x080fe20000400000 */
[-C--:B------:R-:W-:Y:S01]  /*4f60*/  FMUL R49, R49, R88.reuse ;  /* 0x0000005831317220 */ /* 0x080fe20000400000 */
[-C--:B------:R-:W-:Y:S01]  /*4f70*/  FMUL R51, R51, R88.reuse ;  /* 0x0000005833337220 */ /* 0x080fe20000400000 */
[-C--:B------:R-:W-:Y:S01]  /*4f80*/  FMUL R53, R53, R88.reuse ;  /* 0x0000005835357220 */ /* 0x080fe20000400000 */
[----:B------:R0:W-:Y:S01]  /*4f90*/  @P0 STG.E desc[UR36][R8.64+0x40], R5 ;  /* 0x0000400508000986 */ /* 0x0001e2000c101924 */
[----:B------:R-:W-:Y:S01]  /*4fa0*/  ISETP.GT.AND P0, PT, R3, RZ, P2 ;  /* 0x000000ff0300720c */ /* 0x000fe20001704270 */
[-C--:B------:R-:W-:Y:S01]  /*4fb0*/  FMUL R55, R55, R88.reuse ;  /* 0x0000005837377220 */ /* 0x080fe20000400000 */
[----:B0-----:R-:W-:-:S11]  /*4fc0*/  FMUL R5, R68, R88 ;  /* 0x0000005844057220 */ /* 0x001fd60000400000 */
[----:B------:R-:W-:Y:S01]  /*4fd0*/  @P0 STG.E desc[UR36][R8.64+0x44], R65 ;  /* 0x0000444108000986 */ /* 0x000fe2000c101924 */
[----:B------:R-:W-:Y:S02]  /*4fe0*/  ISETP.GT.AND P0, PT, R3, 0x8, P3 ;  /* 0x000000080300780c */ /* 0x000fe40001f04270 */
[----:B------:R-:W-:-:S04]  /*4ff0*/  ISETP.GT.AND P3, PT, R4, 0x29, PT ;  /* 0x000000290400780c */ /* 0x000fc80003f64270 */
[----:B------:R-:W-:-:S07]  /*5000*/  P2R R56, PR, RZ, 0x8 ;  /* 0x00000008ff387803 */ /* 0x000fce0000000000 */
[----:B------:R0:W-:Y:S01]  /*5010*/  @P0 STG.E desc[UR36][R10.64+0x40], R13 ;  /* 0x0000400d0a000986 */ /* 0x0001e2000c101924 */
[----:B------:R-:W-:Y:S02]  /*5020*/  ISETP.GT.AND P0, PT, R3, 0x8, P2 ;  /* 0x000000080300780c */ /* 0x000fe40001704270 */
[----:B------:R-:W-:Y:S01]  /*5030*/  ISETP.GT.AND P2, PT, R4, 0x18, PT ;  /* 0x000000180400780c */ /* 0x000fe20003f44270 */
[----:B0-----:R-:W-:-:S10]  /*5040*/  FMUL R13, R70, R88 ;  /* 0x00000058460d7220 */ /* 0x001fd40000400000 */
[----:B------:R-:W-:Y:S01]  /*5050*/  @P0 STG.E desc[UR36][R10.64+0x44], R67 ;  /* 0x000044430a000986 */ /* 0x000fe2000c101924 */
[----:B------:R-:W-:-:S13]  /*5060*/  ISETP.GT.AND P0, PT, R3, RZ, P2 ;  /* 0x000000ff0300720c */ /* 0x000fda0001704270 */
[----:B------:R0:W-:Y:S01]  /*5070*/  @P0 STG.E desc[UR36][R8.64+0x60], R5 ;  /* 0x0000600508000986 */ /* 0x0001e2000c101924 */
[----:B------:R-:W-:Y:S01]  /*5080*/  ISETP.GT.AND P0, PT, R3, RZ, P1 ;  /* 0x000000ff0300720c */ /* 0x000fe20000f04270 */
[----:B0-----:R-:W-:-:S12]  /*5090*/  FMUL R5, R72, R88 ;  /* 0x0000005848057220 */ /* 0x001fd80000400000 */
[----:B------:R-:W-:Y:S01]  /*50a0*/  @P0 STG.E desc[UR36][R8.64+0x64], R69 ;  /* 0x0000644508000986 */ /* 0x000fe2000c101924 */
[----:B------:R-:W-:Y:S02]  /*50b0*/  ISETP.GT.AND P0, PT, R3, 0x8, P2 ;  /* 0x000000080300780c */ /* 0x000fe40001704270 */
[----:B------:R-:W-:-:S11]  /*50c0*/  ISETP.GT.AND P2, PT, R4, 0x20, PT ;  /* 0x000000200400780c */ /* 0x000fd60003f44270 */
        /* <DEDUP_REMOVED lines=13> */
[----:B------:R-:W-:Y:S01]  /*51a0*/  ISETP.GT.AND P0, PT, R3, 0x8, P1 ;  /* 0x000000080300780c */ /* 0x000fe20000f04270 */
[----:B0-----:R-:W-:-:S12]  /*51b0*/  FMUL R13, R78, R88 ;  /* 0x000000584e0d7220 */ /* 0x001fd80000400000 */
[----:B------:R-:W-:Y:S01]  /*51c0*/  @P0 STG.E desc[UR36][R10.64+0x84], R75 ;  /* 0x0000844b0a000986 */ /* 0x000fe2000c101924 */
[----:B------:R-:W-:-:S13]  /*51d0*/  ISETP.GT.AND P0, PT, R3, RZ, P5 ;  /* 0x000000ff0300720c */ /* 0x000fda0002f04270 */
[----:B------:R0:W-:Y:S01]  /*51e0*/  @P0 STG.E desc[UR36][R8.64+0xa0], R5 ;  /* 0x0000a00508000986 */ /* 0x0001e2000c101924 */
[----:B------:R-:W-:Y:S01]  /*51f0*/  ISETP.GT.AND P0, PT, R3, RZ, P3 ;  /* 0x000000ff0300720c */ /* 0x000fe20001f04270 */
[----:B0-----:R-:W-:-:S12]  /*5200*/  FMUL R5, R80, R88 ;  /* 0x0000005850057220 */ /* 0x001fd80000400000 */
[----:B------:R-:W-:Y:S01]  /*5210*/  @P0 STG.E desc[UR36][R8.64+0xa4], R77 ;  /* 0x0000a44d08000986 */ /* 0x000fe2000c101924 */
[----:B------:R-:W-:-:S13]  /*5220*/  ISETP.GT.AND P0, PT, R3, 0x8, P5 ;  /* 0x000000080300780c */ /* 0x000fda0002f04270 */
[----:B------:R0:W-:Y:S01]  /*5230*/  @P0 STG.E desc[UR36][R10.64+0xa0], R13 ;  /* 0x0000a00d0a000986 */ /* 0x0001e2000c101924 */
[C---:B------:R-:W-:Y:S02]  /*5240*/  ISETP.GT.AND P0, PT, R3.reuse, 0x8, P3 ;  /* 0x000000080300780c */ /* 0x040fe40001f04270 */
[----:B------:R-:W-:Y:S01]  /*5250*/  ISETP.GT.AND P3, PT, R3, 0x8, P2 ;  /* 0x000000080300780c */ /* 0x000fe20001764270 */
[----:B0-----:R-:W-:-:S10]  /*5260*/  FMUL R13, R82, R88 ;  /* 0x00000058520d7220 */ /* 0x001fd40000400000 */
[----:B------:R-:W-:Y:S01]  /*5270*/  @P0 STG.E desc[UR36][R10.64+0xa4], R79 ;  /* 0x0000a44f0a000986 */ /* 0x000fe2000c101924 */
[----:B------:R-:W-:-:S13]  /*5280*/  ISETP.GT.AND P0, PT, R3, RZ, P4 ;  /* 0x000000ff0300720c */ /* 0x000fda0002704270 */
[----:B------:R0:W-:Y:S01]  /*5290*/  @P0 STG.E desc[UR36][R8.64+0xc0], R5 ;  /* 0x0000c00508000986 */ /* 0x0001e2000c101924 */
[----:B------:R-:W-:-:S04]  /*52a0*/  ISETP.GT.AND P0, PT, R4, 0x31, PT ;  /* 0x000000310400780c */ /* 0x000fc80003f04270 */
[----:B------:R-:W-:Y:S01]  /*52b0*/  ISETP.GT.AND P1, PT, R3, RZ, P0 ;  /* 0x000000ff0300720c */ /* 0x000fe20000724270 */
[----:B0-----:R-:W-:-:S12]  /*52c0*/  FMUL R5, R84, R88 ;  /* 0x0000005854057220 */ /* 0x001fd80000400000 */
[----:B------:R-:W-:Y:S01]  /*52d0*/  @P1 STG.E desc[UR36][R8.64+0xc4], R81 ;  /* 0x0000c45108001986 */ /* 0x000fe2000c101924 */
[----:B------:R-:W-:-:S13]  /*52e0*/  ISETP.GT.AND P1, PT, R3, 0x8, P4 ;  /* 0x000000080300780c */ /* 0x000fda0002724270 */
[----:B------:R0:W-:Y:S01]  /*52f0*/  @P1 STG.E desc[UR36][R10.64+0xc0], R13 ;  /* 0x0000c00d0a001986 */ /* 0x0001e2000c101924 */
[----:B------:R-:W-:-:S13]  /*5300*/  ISETP.GT.AND P1, PT, R3, 0x8, P0 ;  /* 0x000000080300780c */ /* 0x000fda0000724270 */
[----:B------:R-:W-:Y:S01]  /*5310*/  @P1 STG.E desc[UR36][R10.64+0xc4], R83 ;  /* 0x0000c4530a001986 */ /* 0x000fe2000c101924 */
[----:B------:R-:W-:-:S05]  /*5320*/  IADD3 R14, P1, R23, R10, RZ ;  /* 0x0000000a170e7210 */ /* 0x000fca0007f3e0ff */
[----:B------:R-:W-:Y:S01]  /*5330*/  IMAD.X R15, R113, 0x1, R11, P1 ;  /* 0x00000001710f7824 */ /* 0x000fe200008e060b */
[----:B------:R-:W-:-:S13]  /*5340*/  ISETP.GT.AND P1, PT, R3, RZ, P2 ;  /* 0x000000ff0300720c */ /* 0x000fda0001724270 */
[----:B------:R1:W-:Y:S01]  /*5350*/  @P1 STG.E desc[UR36][R8.64+0xe0], R5 ;  /* 0x0000e00508001986 */ /* 0x0003e2000c101924 */
[----:B------:R-:W-:-:S05]  /*5360*/  IADD3 R20, P1, R23, R10, RZ ;  /* 0x0000000a17147210 */ /* 0x000fca0007f3e0ff */
[----:B------:R-:W-:Y:S01]  /*5370*/  IMAD.X R21, R113, 0x1, R11, P1 ;  /* 0x0000000171157824 */ /* 0x000fe200008e060b */
[----:B------:R-:W-:Y:S01]  /*5380*/  IADD3 R12, P1, R23, R8, RZ ;  /* 0x00000008170c7210 */ /* 0x000fe20007f3e0ff */
[----:B------:R-:W-:-:S04]  /*5390*/  FMUL R23, R86, R88 ;  /* 0x0000005856177220 */ /* 0x000fc80000400000 */
[----:B0-----:R-:W-:Y:S01]  /*53a0*/  IMAD.X R13, R113, 0x1, R9, P1 ;  /* 0x00000001710d7824 */ /* 0x001fe200008e0609 */
[----:B------:R-:W-:Y:S01]  /*53b0*/  ISETP.GT.AND P1, PT, R4, 0x39, PT ;  /* 0x000000390400780c */ /* 0x000fe20003f24270 */
[----:B-1----:R-:W-:-:S03]  /*53c0*/  FMUL R5, R24, R88 ;  /* 0x0000005818057220 */ /* 0x002fc60000400000 */
[----:B------:R-:W-:-:S13]  /*53d0*/  ISETP.GT.AND P5, PT, R3, RZ, P1 ;  /* 0x000000ff0300720c */ /* 0x000fda0000fa4270 */
[----:B------:R-:W-:Y:S01]  /*53e0*/  @P5 STG.E desc[UR36][R8.64+0xe4], R85 ;  /* 0x0000e45508005986 */ /* 0x000fe2000c101924 */
[----:B------:R-:W-:-:S03]  /*53f0*/  ISETP.GT.AND P5, PT, R4, 0x1, PT ;  /* 0x000000010400780c */ /* 0x000fc60003fa4270 */
[----:B------:R0:W-:Y:S01]  /*5400*/  @P3 STG.E desc[UR36][R10.64+0xe0], R23 ;  /* 0x0000e0170a003986 */ /* 0x0001e2000c101924 */
[C---:B------:R-:W-:Y:S02]  /*5410*/  ISETP.GT.AND P3, PT, R3.reuse, 0x8, P1 ;  /* 0x000000080300780c */ /* 0x040fe40000f64270 */
[----:B------:R-:W-:Y:S01]  /*5420*/  ISETP.GT.AND P5, PT, R3, 0x80, P5 ;  /* 0x000000800300780c */ /* 0x000fe20002fa4270 */
[----:B0-----:R-:W-:-:S10]  /*5430*/  FMUL R23, R26, R88 ;  /* 0x000000581a177220 */ /* 0x001fd40000400000 */
[----:B------:R0:W-:Y:S01]  /*5440*/  @P3 STG.E desc[UR36][R10.64+0xe4], R87 ;  /* 0x0000e4570a003986 */ /* 0x0001e2000c101924 */
[C---:B------:R-:W-:Y:S01]  /*5450*/  ISETP.GT.AND P3, PT, R3.reuse, 0x80, P6 ;  /* 0x000000800300780c */ /* 0x040fe20003764270 */
[----:B------:R-:W-:Y:S01]  /*5460*/  @P5 IMAD.MOV.U32 R8, RZ, RZ, R12 ;  /* 0x000000ffff085224 */ /* 0x000fe200078e000c */
[----:B------:R-:W-:Y:S02]  /*5470*/  ISETP.GT.AND P6, PT, R3, 0x88, P6 ;  /* 0x000000880300780c */ /* 0x000fe400037c4270 */
[----:B------:R-:W-:Y:S01]  /*5480*/  @P5 MOV R9, R13 ;  /* 0x0000000d00095202 */ /* 0x000fe20000000f00 */
[----:B0-----:R-:W-:-:S08]  /*5490*/  FMUL R11, R30, R88 ;  /* 0x000000581e0b7220 */ /* 0x001fd00000400000 */
[----:B------:R0:W-:Y:S01]  /*54a0*/  @P3 STG.E desc[UR36][R12.64], R5 ;  /* 0x000000050c003986 */ /* 0x0001e2000c101924 */
[----:B------:R-:W-:-:S03]  /*54b0*/  ISETP.NE.AND P3, PT, R56, RZ, PT ;  /* 0x000000ff3800720c */ /* 0x000fc60003f65270 */
[----:B------:R-:W-:Y:S01]  /*54c0*/  @P5 STG.E desc[UR36][R8.64+0x4], R25 ;  /* 0x0000041908005986 */ /* 0x000fe2000c101924 */
[----:B------:R-:W-:-:S03]  /*54d0*/  ISETP.NE.AND P5, PT, R57, RZ, PT ;  /* 0x000000ff3900720c */ /* 0x000fc60003fa5270 */
[----:B------:R1:W-:Y:S01]  /*54e0*/  @P6 STG.E desc[UR36][R14.64], R23 ;  /* 0x000000170e006986 */ /* 0x0003e2000c101924 */
[----:B------:R-:W-:Y:S01]  /*54f0*/  ISETP.GT.AND P6, PT, R4, 0x1, PT ;  /* 0x000000010400780c */ /* 0x000fe20003fc4270 */
[----:B0-----:R-:W-:-:S03]  /*5500*/  FMUL R5, R28, R88 ;  /* 0x000000581c057220 */ /* 0x001fc60000400000 */
[----:B------:R-:W-:Y:S01]  /*5510*/  ISETP.GT.AND P6, PT, R3, 0x88, P6 ;  /* 0x000000880300780c */ /* 0x000fe200037c4270 */
[----:B-1----:R-:W-:-:S12]  /*5520*/  FMUL R15, R44, R88 ;  /* 0x000000582c0f7220 */ /* 0x002fd80000400000 */
[----:B------:R-:W-:Y:S01]  /*5530*/  @P6 STG.E desc[UR36][R20.64+0x4], R27 ;  /* 0x0000041b14006986 */ /* 0x000fe2000c101924 */
[----:B------:R-:W-:-:S04]  /*5540*/  ISETP.GT.AND P6, PT, R4, 0x8, PT ;  /* 0x000000080400780c */ /* 0x000fc80003fc4270 */
[----:B------:R-:W-:-:S13]  /*5550*/  ISETP.GT.AND P6, PT, R3, 0x80, P6 ;  /* 0x000000800300780c */ /* 0x000fda00037c4270 */
[----:B------:R-:W-:Y:S02]  /*5560*/  @P6 IMAD.MOV.U32 R8, RZ, RZ, R12 ;  /* 0x000000ffff086224 */ /* 0x000fe400078e000c */
[----:B------:R-:W-:-:S05]  /*5570*/  @P6 IMAD.MOV.U32 R9, RZ, RZ, R13 ;  /* 0x000000ffff096224 */ /* 0x000fca00078e000d */
[----:B------:R0:W-:Y:S01]  /*5580*/  @P6 STG.E desc[UR36][R8.64+0x20], R5 ;  /* 0x0000200508006986 */ /* 0x0001e2000c101924 */
[----:B------:R-:W-:-:S04]  /*5590*/  ISETP.GT.AND P6, PT, R4, 0x9, PT ;  /* 0x000000090400780c */ /* 0x000fc80003fc4270 */
[----:B------:R-:W-:Y:S01]  /*55a0*/  ISETP.GT.AND P6, PT, R3, 0x80, P6 ;  /* 0x000000800300780c */ /* 0x000fe200037c4270 */
[----:B0-----:R-:W-:-:S12]  /*55b0*/  FMUL R5, R32, R88 ;  /* 0x0000005820057220 */ /* 0x001fd80000400000 */
[----:B------:R-:W-:Y:S02]  /*55c0*/  @P6 IMAD.MOV.U32 R8, RZ, RZ, R12 ;  /* 0x000000ffff086224 */ /* 0x000fe400078e000c */
[----:B------:R-:W-:-:S05]  /*55d0*/  @P6 IMAD.MOV.U32 R9, RZ, RZ, R13 ;  /* 0x000000ffff096224 */ /* 0x000fca00078e000d */
[----:B------:R-:W-:Y:S01]  /*55e0*/  @P6 STG.E desc[UR36][R8.64+0x24], R29 ;  /* 0x0000241d08006986 */ /* 0x000fe2000c101924 */
[----:B------:R-:W-:-:S04]  /*55f0*/  ISETP.GT.AND P6, PT, R4, 0x8, PT ;  /* 0x000000080400780c */ /* 0x000fc80003fc4270 */
[----:B------:R-:W-:-:S13]  /*5600*/  ISETP.GT.AND P6, PT, R3, 0x88, P6 ;  /* 0x000000880300780c */ /* 0x000fda00037c4270 */
[----:B------:R0:W-:Y:S01]  /*5610*/  @P6 STG.E desc[UR36][R6.64+0x20], R11 ;  /* 0x0000200b06006986 */ /* 0x0001e2000c101924 */
[----:B------:R-:W-:-:S04]  /*5620*/  ISETP.GT.AND P6, PT, R4, 0x9, PT ;  /* 0x000000090400780c */ /* 0x000fc80003fc4270 */
[----:B------:R-:W-:Y:S01]  /*5630*/  ISETP.GT.AND P6, PT, R3, 0x88, P6 ;  /* 0x000000880300780c */ /* 0x000fe200037c4270 */
[----:B0-----:R-:W-:-:S12]  /*5640*/  FMUL R11, R34, R88 ;  /* 0x00000058220b7220 */ /* 0x001fd80000400000 */
        /* <DEDUP_REMOVED lines=9> */
[----:B------:R-:W-:Y:S01]  /*56e0*/  @P6 IMAD.MOV.U32 R8, RZ, RZ, R12 ;  /* 0x000000ffff086224 */ /* 0x000fe200078e000c */
[----:B------:R-:W-:-:S05]  /*56f0*/  @P6 MOV R9, R13 ;  /* 0x0000000d00096202 */ /* 0x000fca0000000f00 */
        /* <DEDUP_REMOVED lines=32> */
[----:B------:R-:W-:-:S13]  /*5900*/  ISETP.GT.AND P6, PT, R3, 0x80, P6 ;  /* 0x000000800300780c */ /* 0x000fda00037c4270 */
[----:B0-----:R-:W-:Y:S01]  /*5910*/  @P6 IMAD.MOV.U32 R8, RZ, RZ, R12 ;  /* 0x000000ffff086224 */ /* 0x001fe200078e000c */
[----:B------:R-:W-:-:S05]  /*5920*/  @P6 MOV R9, R13 ;  /* 0x0000000d00096202 */ /* 0x000fca0000000f00 */
[----:B------:R0:W-:Y:S01]  /*5930*/  @P6 STG.E desc[UR36][R8.64+0x84], R41 ;  /* 0x0000842908006986 */ /* 0x0001e2000c101924 */
[----:B------:R-:W-:-:S04]  /*5940*/  ISETP.GT.AND P6, PT, R4, 0x20, PT ;  /* 0x000000200400780c */ /* 0x000fc80003fc4270 */
[----:B------:R-:W-:Y:S01]  /*5950*/  ISETP.GT.AND P6, PT, R3, 0x88, P6 ;  /* 0x000000880300780c */ /* 0x000fe200037c4270 */
[----:B0-----:R-:W-:-:S12]  /*5960*/  FMUL R9, R46, R88 ;  /* 0x000000582e097220 */ /* 0x001fd80000400000 */
[----:B------:R0:W-:Y:S01]  /*5970*/  @P6 STG.E desc[UR36][R6.64+0x80], R11 ;  /* 0x0000800b06006986 */ /* 0x0001e2000c101924 */
[----:B------:R-:W-:-:S04]  /*5980*/  ISETP.GT.AND P6, PT, R4, 0x21, PT ;  /* 0x000000210400780c */ /* 0x000fc80003fc4270 */
[----:B------:R-:W-:Y:S01]  /*5990*/  ISETP.GT.AND P6, PT, R3, 0x88, P6 ;  /* 0x000000880300780c */ /* 0x000fe200037c4270 */
[----:B0-----:R-:W-:-:S12]  /*59a0*/  FMUL R11, R48, R88 ;  /* 0x00000058300b7220 */ /* 0x001fd80000400000 */
[----:B------:R-:W-:Y:S02]  /*59b0*/  @P6 IMAD.MOV.U32 R4, RZ, RZ, R6 ;  /* 0x000000ffff046224 */ /* 0x000fe400078e0006 */
[----:B------:R-:W-:-:S05]  /*59c0*/  @P6 IMAD.MOV.U32 R5, RZ, RZ, R7 ;  /* 0x000000ffff056224 */ /* 0x000fca00078e0007 */
[----:B------:R0:W-:Y:S01]  /*59d0*/  @P6 STG.E desc[UR36][R4.64+0x84], R43 ;  /* 0x0000842b04006986 */ /* 0x0001e2000c101924 */
[C---:B------:R-:W-:Y:S02]  /*59e0*/  ISETP.GT.AND P6, PT, R3.reuse, 0x80, P5 ;  /* 0x000000800300780c */ /* 0x040fe40002fc4270 */
[----:B------:R-:W-:-:S11]  /*59f0*/  ISETP.GT.AND P5, PT, R3, 0x88, P5 ;  /* 0x000000880300780c */ /* 0x000fd60002fa4270 */
[----:B0-----:R-:W-:Y:S02]  /*5a00*/  @P6 IMAD.MOV.U32 R4, RZ, RZ, R12 ;  /* 0x000000ffff046224 */ /* 0x001fe400078e000c */
[----:B------:R-:W-:-:S05]  /*5a10*/  @P6 IMAD.MOV.U32 R5, RZ, RZ, R13 ;  /* 0x000000ffff056224 */ /* 0x000fca00078e000d */
[----:B------:R0:W-:Y:S01]  /*5a20*/  @P6 STG.E desc[UR36][R4.64+0xa0], R15 ;  /* 0x0000a00f04006986 */ /* 0x0001e2000c101924 */
[C---:B------:R-:W-:Y:S02]  /*5a30*/  ISETP.GT.AND P6, PT, R3.reuse, 0x80, P3 ;  /* 0x000000800300780c */ /* 0x040fe40001fc4270 */
[----:B------:R-:W-:-:S11]  /*5a40*/  ISETP.GT.AND P3, PT, R3, 0x88, P3 ;  /* 0x000000880300780c */ /* 0x000fd60001f64270 */
[----:B0-----:R-:W-:Y:S02]  /*5a50*/  @P6 IMAD.MOV.U32 R4, RZ, RZ, R12 ;  /* 0x000000ffff046224 */ /* 0x001fe400078e000c */
[----:B------:R-:W-:-:S05]  /*5a60*/  @P6 IMAD.MOV.U32 R5, RZ, RZ, R13 ;  /* 0x000000ffff056224 */ /* 0x000fca00078e000d */
[----:B------:R0:W-:Y:S02]  /*5a70*/  @P6 STG.E desc[UR36][R4.64+0xa4], R45 ;  /* 0x0000a42d04006986 */ /* 0x0001e4000c101924 */
[----:B0-----:R-:W-:Y:S01]  /*5a80*/  @P5 IMAD.MOV.U32 R4, RZ, RZ, R6 ;  /* 0x000000ffff045224 */ /* 0x001fe200078e0006 */
[----:B------:R-:W-:-:S05]  /*5a90*/  @P5 MOV R5, R7 ;  /* 0x0000000700055202 */ /* 0x000fca0000000f00 */
[----:B------:R0:W-:Y:S01]  /*5aa0*/  @P5 STG.E desc[UR36][R4.64+0xa0], R9 ;  /* 0x0000a00904005986 */ /* 0x0001e2000c101924 */
[C---:B------:R-:W-:Y:S02]  /*5ab0*/  ISETP.GT.AND P5, PT, R3.reuse, 0x80, P4 ;  /* 0x000000800300780c */ /* 0x040fe400027a4270 */
[----:B------:R-:W-:Y:S01]  /*5ac0*/  ISETP.GT.AND P4, PT, R3, 0x88, P4 ;  /* 0x000000880300780c */ /* 0x000fe20002784270 */
[----:B0-----:R-:W-:Y:S02]  /*5ad0*/  @P3 IMAD.MOV.U32 R4, RZ, RZ, R6 ;  /* 0x000000ffff043224 */ /* 0x001fe400078e0006 */
[----:B------:R-:W-:Y:S01]  /*5ae0*/  FMUL R9, R52, R88 ;  /* 0x0000005834097220 */ /* 0x000fe20000400000 */
[----:B------:R-:W-:-:S05]  /*5af0*/  @P3 IMAD.MOV.U32 R5, RZ, RZ, R7 ;  /* 0x000000ffff053224 */ /* 0x000fca00078e0007 */
[----:B------:R0:W-:Y:S01]  /*5b00*/  @P3 STG.E desc[UR36][R4.64+0xa4], R47 ;  /* 0x0000a42f04003986 */ /* 0x0001e2000c101924 */
[C---:B------:R-:W-:Y:S02]  /*5b10*/  ISETP.GT.AND P3, PT, R3.reuse, 0x80, P0 ;  /* 0x000000800300780c */ /* 0x040fe40000764270 */
[----:B------:R-:W-:Y:S01]  /*5b20*/  ISETP.GT.AND P0, PT, R3, 0x88, P0 ;  /* 0x000000880300780c */ /* 0x000fe20000704270 */
[----:B0-----:R-:W-:Y:S02]  /*5b30*/  @P5 IMAD.MOV.U32 R4, RZ, RZ, R12 ;  /* 0x000000ffff045224 */ /* 0x001fe400078e000c */
[----:B------:R-:W-:-:S05]  /*5b40*/  @P5 IMAD.MOV.U32 R5, RZ, RZ, R13 ;  /* 0x000000ffff055224 */ /* 0x000fca00078e000d */
        /* <DEDUP_REMOVED lines=9> */
[----:B------:R-:W-:Y:S01]  /*5be0*/  FMUL R3, R50, R88 ;  /* 0x0000005832037220 */ /* 0x000fe20000400000 */
[----:B0-----:R-:W-:Y:S01]  /*5bf0*/  @P4 IMAD.MOV.U32 R4, RZ, RZ, R6 ;  /* 0x000000ffff044224 */ /* 0x001fe200078e0006 */
[----:B------:R-:W-:-:S05]  /*5c00*/  @P4 MOV R5, R7 ;  /* 0x0000000700054202 */ /* 0x000fca0000000f00 */
[----:B------:R0:W-:Y:S02]  /*5c10*/  @P4 STG.E desc[UR36][R4.64+0xc0], R3 ;  /* 0x0000c00304004986 */ /* 0x0001e4000c101924 */
[----:B0-----:R-:W-:Y:S02]  /*5c20*/  @P0 IMAD.MOV.U32 R4, RZ, RZ, R6 ;  /* 0x000000ffff040224 */ /* 0x001fe400078e0006 */
[----:B------:R-:W-:-:S05]  /*5c30*/  @P0 IMAD.MOV.U32 R5, RZ, RZ, R7 ;  /* 0x000000ffff050224 */ /* 0x000fca00078e0007 */
[----:B------:R0:W-:Y:S02]  /*5c40*/  @P0 STG.E desc[UR36][R4.64+0xc4], R51 ;  /* 0x0000c43304000986 */ /* 0x0001e4000c101924 */
[----:B0-----:R-:W-:Y:S02]  /*5c50*/  @P5 IMAD.MOV.U32 R4, RZ, RZ, R12 ;  /* 0x000000ffff045224 */ /* 0x001fe400078e000c */
[----:B------:R-:W-:-:S05]  /*5c60*/  @P5 IMAD.MOV.U32 R5, RZ, RZ, R13 ;  /* 0x000000ffff055224 */ /* 0x000fca00078e000d */
[----:B------:R0:W-:Y:S04]  /*5c70*/  @P5 STG.E desc[UR36][R4.64+0xe0], R9 ;  /* 0x0000e00904005986 */ /* 0x0001e8000c101924 */
[----:B------:R1:W-:Y:S01]  /*5c80*/  @P3 STG.E desc[UR36][R12.64+0xe4], R53 ;  /* 0x0000e4350c003986 */ /* 0x0003e2000c101924 */
[----:B0-----:R-:W-:Y:S02]  /*5c90*/  @P2 IMAD.MOV.U32 R4, RZ, RZ, R6 ;  /* 0x000000ffff042224 */ /* 0x001fe400078e0006 */
[----:B------:R-:W-:-:S05]  /*5ca0*/  @P2 IMAD.MOV.U32 R5, RZ, RZ, R7 ;  /* 0x000000ffff052224 */ /* 0x000fca00078e0007 */
[----:B------:R1:W-:Y:S04]  /*5cb0*/  @P2 STG.E desc[UR36][R4.64+0xe0], R11 ;  /* 0x0000e00b04002986 */ /* 0x0003e8000c101924 */
[----:B------:R1:W-:Y:S02]  /*5cc0*/  @P1 STG.E desc[UR36][R6.64+0xe4], R55 ;  /* 0x0000e43706001986 */ /* 0x0003e4000c101924 */
.L_x_152:
[----:B------:R-:W-:Y:S05]  /*5cd0*/  BSYNC B0 ;  /* 0x0000000000007941 */ /* 0x000fea0003800000 */
.L_x_28:
[----:B------:R-:W-:Y:S01]  /*5ce0*/  ULDC UR4, c[0x0][0xc] ;  /* 0x0000030000047ab9 */ /* 0x000fe20000000800 */
[----:B------:R-:W-:Y:S01]  /*5cf0*/  ULDC UR5, c[0x0][0x10] ;  /* 0x0000040000057ab9 */ /* 0x000fe20000000800 */
[----:B------:R-:W2:Y:S01]  /*5d00*/  LDC R3, c[0x0][0x14] ;  /* 0x00000500ff037b82 */ /* 0x000ea20000000800 */
[----:B------:R-:W-:Y:S01]  /*5d10*/  UIMAD.WIDE.U32 UR4, UR4, UR5, URZ ;  /* 0x00000005040472a5 */ /* 0x000fe2000f8e003f */
[----:B------:R-:W-:Y:S01]  /*5d20*/  MOV R90, 0xffffffff ;  /* 0xffffffff005a7802 */ /* 0x000fe20000000f00 */
[----:B------:R-:W-:-:S04]  /*5d30*/  IMAD.MOV.U32 R23, RZ, RZ, -0x1 ;  /* 0xffffffffff177424 */ /* 0x000fc800078e00ff */
[----:B--2---:R-:W-:-:S04]  /*5d40*/  IMAD.WIDE.U32 R16, R3, UR4, R16 ;  /* 0x0000000403107c25 */ /* 0x004fc8000f8e0010 */
[----:B------:R-:W-:Y:S01]  /*5d50*/  IMAD R3, R3, UR5, RZ ;  /* 0x0000000503037c24 */ /* 0x000fe2000f8e02ff */
[----:B------:R-:W-:Y:S02]  /*5d60*/  ULDC.64 UR4, c[0x0][0x650] ;  /* 0x0001940000047ab9 */ /* 0x000fe40000000a00 */
[----:B------:R-:W-:Y:S01]  /*5d70*/  ISETP.GE.U32.AND P0, PT, R16, UR4, PT ;  /* 0x0000000410007c0c */ /* 0x000fe2000bf06070 */
[--C-:B------:R-:W-:Y:S01]  /*5d80*/  IMAD.IADD R17, R17, 0x1, R3.reuse ;  /* 0x0000000111117824 */ /* 0x100fe200078e0203 */
[----:B------:R-:W-:-:S04]  /*5d90*/  PRMT R3, RZ, 0x7610, R3 ;  /* 0x00007610ff037816 */ /* 0x000fc80000000003 */
[----:B------:R-:W-:-:S13]  /*5da0*/  ISETP.GE.U32.AND.EX P0, PT, R17, UR5, PT, P0 ;  /* 0x0000000511007c0c */ /* 0x000fda000bf06100 */
[----:B------:R-:W-:Y:S05]  /*5db0*/  @P0 BRA `(.L_x_153) ;  /* 0x0000000400640947 */ /* 0x000fea0003800000 */
[----:B-1-3--:R-:W1:Y:S01]  /*5dc0*/  S2R R12, SR_CTAID.X ;  /* 0x00000000000c7919 */ /* 0x00ae620000002500 */
[----:B------:R-:W2:Y:S01]  /*5dd0*/  LDC.64 R10, c[0x0][0x628] ;  /* 0x00018a00ff0a7b82 */ /* 0x000ea20000000a00 */
[----:B------:R-:W-:Y:S01]  /*5de0*/  ULDC UR4, c[0x0][0x150] ;  /* 0x0000540000047ab9 */ /* 0x000fe20000000800 */
[----:B------:R-:W-:Y:S01]  /*5df0*/  IMAD.MOV.U32 R8, RZ, RZ, R16 ;  /* 0x000000ffff087224 */ /* 0x000fe200078e0010 */
[----:B------:R-:W3:Y:S01]  /*5e00*/  S2R R24, SR_CTAID.Y ;  /* 0x0000000000187919 */ /* 0x000ee20000002600 */
[----:B0-----:R-:W-:-:S04]  /*5e10*/  IMAD.MOV.U32 R9, RZ, RZ, R17 ;  /* 0x000000ffff097224 */ /* 0x001fc800078e0011 */
[----:B------:R-:W0:Y:S08]  /*5e20*/  LDC R21, c[0x0][0x144] ;  /* 0x00005100ff157b82 */ /* 0x000e300000000800 */
[----:B------:R-:W0:Y:S08]  /*5e30*/  LDC R0, c[0x0][0x630] ;  /* 0x00018c00ff007b82 */ /* 0x000e300000000800 */
[----:B------:R-:W0:Y:S01]  /*5e40*/  LDC.64 R14, c[0x0][0x620] ;  /* 0x00018800ff0e7b82 */ /* 0x000e220000000a00 */
[----:B--2---:R-:W-:-:S04]  /*5e50*/  ISETP.NE.U32.AND P0, PT, R10, RZ, PT ;  /* 0x000000ff0a00720c */ /* 0x004fc80003f05070 */
[----:B------:R-:W-:Y:S02]  /*5e60*/  ISETP.NE.AND.EX P0, PT, R11, RZ, PT, P0 ;  /* 0x000000ff0b00720c */ /* 0x000fe40003f05300 */
[----:B-1----:R-:W-:-:S05]  /*5e70*/  I2FP.F32.U32 R3, R12 ;  /* 0x0000000c00037245 */ /* 0x002fca0000201000 */
[----:B------:R-:W-:-:S04]  /*5e80*/  FMUL R3, R3, UR4 ;  /* 0x0000000403037c20 */ /* 0x000fc80008400000 */
[----:B------:R1:W2:Y:S02]  /*5e90*/  F2I.U32.TRUNC.NTZ R20, R3 ;  /* 0x0000000300147305 */ /* 0x0002a4000020f000 */
[----:B---3--:R-:W-:Y:S05]  /*5ea0*/  @!P0 BRA `(.L_x_154) ;  /* 0x0000000000288947 */ /* 0x008fea0003800000 */
[----:B-1----:R-:W1:Y:S02]  /*5eb0*/  LDC R3, c[0x0][0x634] ;  /* 0x00018d00ff037b82 */ /* 0x002e640000000800 */
[----:B-1----:R-:W-:-:S05]  /*5ec0*/  IADD3 R3, P0, R16, R3, RZ ;  /* 0x0000000310037210 */ /* 0x002fca0007f1e0ff */
        /* <DEDUP_REMOVED lines=8> */
.L_x_154:
[----:B------:R-:W3:Y:S01]  /*5f50*/  LDC.64 R28, c[0x0][0x640] ;  /* 0x00019000ff1c7b82 */ /* 0x000ee20000000a00 */
[-CC-:B0-----:R-:W-:Y:S01]  /*5f60*/  SHF.R.U64 R23, R8, R0.reuse, R9.reuse ;  /* 0x0000000008177219 */ /* 0x181fe20000001209 */
[----:B------:R-:W-:Y:S01]  /*5f70*/  ULDC UR4, c[0x0][0x154] ;  /* 0x0000550000047ab9 */ /* 0x000fe20000000800 */
[----:B------:R-:W-:Y:S01]  /*5f80*/  SHF.R.U32.HI R0, RZ, R0, R9 ;  /* 0x00000000ff007219 */ /* 0x000fe20000011609 */
[----:B------:R-:W-:Y:S01]  /*5f90*/  IMAD.MOV.U32 R7, RZ, RZ, 0x1 ;  /* 0x00000001ff077424 */ /* 0x000fe200078e00ff */
[----:B-1----:R-:W-:Y:S02]  /*5fa0*/  IADD3 R3, P0, RZ, -R23, RZ ;  /* 0x80000017ff037210 */ /* 0x002fe40007f1e0ff */
[----:B--2---:R-:W-:Y:S01]  /*5fb0*/  IADD3 R20, -R20, RZ, RZ ;  /* 0x000000ff14147210 */ /* 0x004fe20007ffe1ff */
[----:B------:R-:W0:Y:S02]  /*5fc0*/  LDC R6, c[0x0][0x618] ;  /* 0x00018600ff067b82 */ /* 0x000e240000000800 */
[----:B------:R-:W-:-:S02]  /*5fd0*/  IMAD.X R5, RZ, RZ, ~R0, P0 ;  /* 0x000000ffff057224 */ /* 0x000fc400000e0e00 */
[----:B------:R-:W-:Y:S02]  /*5fe0*/  IMAD R21, R21, R20, R12 ;  /* 0x0000001415157224 */ /* 0x000fe400078e020c */
[-C--:B------:R-:W-:Y:S02]  /*5ff0*/  IMAD R0, R5, R14.reuse, RZ ;  /* 0x0000000e05007224 */ /* 0x080fe400078e02ff */
[----:B------:R-:W1:Y:S01]  /*6000*/  LDC R8, c[0x0][0x608] ;  /* 0x00018200ff087b82 */ /* 0x000e620000000800 */
[----:B------:R-:W-:-:S04]  /*6010*/  IMAD.WIDE.U32 R4, R3, R14, R16 ;  /* 0x0000000e03047225 */ /* 0x000fc800078e0010 */
[----:B------:R-:W-:Y:S01]  /*6020*/  IMAD R3, R3, R15, R0 ;  /* 0x0000000f03037224 */ /* 0x000fe200078e0200 */
[----:B------:R-:W-:Y:S02]  /*6030*/  I2FP.F32.U32 R0, R24 ;  /* 0x0000001800007245 */ /* 0x000fe40000201000 */
[----:B------:R-:W2:Y:S01]  /*6040*/  LDC R26, c[0x0][0x658] ;  /* 0x00019600ff1a7b82 */ /* 0x000ea20000000800 */
[----:B------:R-:W-:Y:S01]  /*6050*/  IMAD.IADD R3, R5, 0x1, R3 ;  /* 0x0000000105037824 */ /* 0x000fe200078e0203 */
[----:B---3--:R-:W-:Y:S01]  /*6060*/  ISETP.NE.U32.AND P0, PT, R28, RZ, PT ;  /* 0x000000ff1c00720c */ /* 0x008fe20003f05070 */
[----:B------:R-:W-:Y:S01]  /*6070*/  FMUL R0, R0, UR4 ;  /* 0x0000000400007c20 */ /* 0x000fe20008400000 */
[----:B------:R-:W-:Y:S02]  /*6080*/  IMAD.MOV.U32 R5, RZ, RZ, -0x1 ;  /* 0xffffffffff057424 */ /* 0x000fe400078e00ff */
[----:B------:R-:W-:Y:S01]  /*6090*/  ISETP.NE.AND.EX P0, PT, R29, RZ, PT, P0 ;  /* 0x000000ff1d00720c */ /* 0x000fe20003f05300 */
[----:B------:R3:W2:Y:S01]  /*60a0*/  F2I.U32.TRUNC.NTZ R13, R0 ;  /* 0x00000000000d7305 */ /* 0x0006a2000020f000 */
[----:B------:R-:W3:Y:S01]  /*60b0*/  LDC R15, c[0x0][0x148] ;  /* 0x00005200ff0f7b82 */ /* 0x000ee20000000800 */
[----:B0-----:R-:W-:-:S02]  /*60c0*/  SHF.R.U64 R12, R4, R6, R3 ;  /* 0x00000006040c7219 */ /* 0x001fc40000001203 */
[----:B------:R-:W-:-:S05]  /*60d0*/  SHF.R.U32.HI R3, RZ, R6, R3 ;  /* 0x00000006ff037219 */ /* 0x000fca0000011603 */
[----:B------:R-:W0:Y:S01]  /*60e0*/  LDC R20, c[0x0][0x600] ;  /* 0x00018000ff147b82 */ /* 0x000e220000000800 */
[-CC-:B-1----:R-:W-:Y:S02]  /*60f0*/  SHF.R.U64 R10, R12, R8.reuse, R3.reuse ;  /* 0x000000080c0a7219 */ /* 0x182fe40000001203 */
[----:B------:R-:W-:-:S05]  /*6100*/  SHF.R.U32.HI R3, RZ, R8, R3 ;  /* 0x00000008ff037219 */ /* 0x000fca0000011603 */
[----:B------:R-:W1:Y:S01]  /*6110*/  LDC R27, c[0x0][0x648] ;  /* 0x00019200ff1b7b82 */ /* 0x000e620000000800 */
[-C--:B--2---:R-:W-:Y:S02]  /*6120*/  SHF.L.U32 R4, R5, R26.reuse, RZ ;  /* 0x0000001a05047219 */ /* 0x084fe400000006ff */
[-CC-:B------:R-:W-:Y:S02]  /*6130*/  SHF.R.U64 R14, R10, R26.reuse, R3.reuse ;  /* 0x0000001a0a0e7219 */ /* 0x180fe40000001203 */
[----:B------:R-:W-:Y:S02]  /*6140*/  SHF.R.U32.HI R5, RZ, R26, R3 ;  /* 0x0000001aff057219 */ /* 0x000fe40000011603 */
[----:B------:R-:W-:Y:S01]  /*6150*/  LOP3.LUT R25, RZ, R4, RZ, 0x33, !PT ;  /* 0x00000004ff197212 */ /* 0x000fe200078e33ff */
[----:B------:R-:W2:Y:S01]  /*6160*/  LDC R30, c[0x0][0x638] ;  /* 0x00018e00ff1e7b82 */ /* 0x000ea20000000800 */
[----:B------:R-:W-:Y:S01]  /*6170*/  SHF.L.U32 R26, R7, R26, RZ ;  /* 0x0000001a071a7219 */ /* 0x000fe200000006ff */
[----:B------:R-:W-:-:S06]  /*6180*/  IMAD.MOV.U32 R4, RZ, RZ, R14 ;  /* 0x000000ffff047224 */ /* 0x000fcc00078e000e */
[----:B------:R-:W0:Y:S01]  /*6190*/  LDC R31, c[0x0][0x610] ;  /* 0x00018400ff1f7b82 */ /* 0x000e220000000800 */
[----:B------:R-:W-:Y:S05]  /*61a0*/  @!P0 BRA `(.L_x_155) ;  /* 0x0000000000288947 */ /* 0x000fea0003800000 */
[----:B------:R-:W4:Y:S02]  /*61b0*/  LDC R3, c[0x0][0x64c] ;  /* 0x00019300ff037b82 */ /* 0x000f240000000800 */
[----:B----4-:R-:W-:-:S05]  /*61c0*/  IADD3 R3, P0, R14, R3, RZ ;  /* 0x000000030e037210 */ /* 0x010fca0007f1e0ff */
        /* <DEDUP_REMOVED lines=8> */
.L_x_155:
[----:B------:R-:W-:Y:S01]  /*6250*/  ISETP.NE.AND P0, PT, R2, 0x1, PT ;  /* 0x000000010200780c */ /* 0x000fe20003f05270 */
[----:B0-----:R-:W-:Y:S01]  /*6260*/  VIADD R7, R20, 0xffffffff ;  /* 0xffffffff14077836 */ /* 0x001fe20000000000 */
[----:B-1-3--:R-:W-:Y:S01]  /*6270*/  SHF.R.U64 R0, R4, R27, R5 ;  /* 0x0000001b04007219 */ /* 0x00afe20000001205 */
[----:B------:R-:W-:Y:S01]  /*6280*/  IMAD.MOV.U32 R4, RZ, RZ, 0x1 ;  /* 0x00000001ff047424 */ /* 0x000fe200078e00ff */
[----:B------:R-:W-:Y:S02]  /*6290*/  IADD3 R13, -R13, RZ, RZ ;  /* 0x000000ff0d0d7210 */ /* 0x000fe40007ffe1ff */
[----:B------:R-:W-:Y:S01]  /*62a0*/  LOP3.LUT R5, R10, R25, RZ, 0xc0, !PT ;  /* 0x000000190a057212 */ /* 0x000fe200078ec0ff */
[----:B------:R-:W-:Y:S01]  /*62b0*/  IMAD.MOV R3, RZ, RZ, -R0 ;  /* 0x000000ffff037224 */ /* 0x000fe200078e0a00 */
[----:B------:R-:W-:-:S03]  /*62c0*/  LOP3.LUT R12, R12, R7, RZ, 0xc0, !PT ;  /* 0x000000070c0c7212 */ /* 0x000fc600078ec0ff */
[----:B------:R-:W-:Y:S02]  /*62d0*/  IMAD R0, R26, R0, R5 ;  /* 0x000000001a007224 */ /* 0x000fe400078e0205 */
[----:B------:R-:W-:Y:S02]  /*62e0*/  @P0 IMAD R21, R15, R13, R24 ;  /* 0x0000000d0f150224 */ /* 0x000fe400078e0218 */
[----:B--2---:R-:W-:Y:S02]  /*62f0*/  IMAD R3, R3, R30, R14 ;  /* 0x0000001e03037224 */ /* 0x004fe400078e020e */
[----:B------:R-:W-:Y:S02]  /*6300*/  IMAD R0, R0, R31, R21 ;  /* 0x0000001f00007224 */ /* 0x000fe400078e0215 */
[----:B------:R-:W-:Y:S01]  /*6310*/  IMAD R5, R3, R20, R12 ;  /* 0x0000001403057224 */ /* 0x000fe200078e020c */
[----:B------:R-:W-:-:S04]  /*6320*/  PRMT R3, R4, 0x7610, R3 ;  /* 0x0000761004037816 */ /* 0x000fc80000000003 */
[----:B------:R-:W-:Y:S02]  /*6330*/  SEL R90, R5, R0, !P0 ;  /* 0x00000000055a7207 */ /* 0x000fe40004000000 */
[----:B------:R-:W-:-:S07]  /*6340*/  SEL R0, R0, R5, !P0 ;  /* 0x0000000500007207 */ /* 0x000fce0004000000 */
.L_x_153:
[----:B------:R-:W-:Y:S01]  /*6350*/  LOP3.LUT P0, RZ, R3, 0xff, RZ, 0xc0, !PT ;  /* 0x000000ff03ff7812 */ /* 0x000fe2000780c0ff */
[----:B------:R-:W-:-:S12]  /*6360*/  IMAD.MOV.U32 R92, RZ, RZ, R0 ;  /* 0x000000ffff5c7224 */ /* 0x000fd800078e0000 */
[----:B------:R-:W-:Y:S05]  /*6370*/  @P0 BRA `(.L_x_156) ;  /* 0xffffffa800f80947 */ /* 0x000fea000383ffff */
[----:B------:R-:W-:Y:S05]  /*6380*/  EXIT ;  /* 0x000000000000794d */ /* 0x000fea0003800000 */
.L_x_3:
[----:B0-----:R-:W-:Y:S01]  /*6390*/  ULDC.64 UR4, c[0x0][0x650] ;  /* 0x0001940000047ab9 */ /* 0x001fe20000000a00 */
        /* <DEDUP_REMOVED lines=8> */
[----:B------:R-:W-:Y:S01]  /*6420*/  MOV R10, R16 ;  /* 0x00000010000a7202 */ /* 0x000fe20000000f00 */
[----:B------:R-:W-:-:S06]  /*6430*/  IMAD.MOV.U32 R11, RZ, RZ, R17 ;  /* 0x000000ffff0b7224 */ /* 0x000fcc00078e0011 */
        /* <DEDUP_REMOVED lines=15> */
.L_x_158:
[--C-:B------:R-:W-:Y:S01]  /*6530*/  SHF.R.U64 R12, R10, R14, R11.reuse ;  /* 0x0000000e0a0c7219 */ /* 0x100fe2000000120b */
[----:B------:R-:W0:Y:S01]  /*6540*/  LDC R22, c[0x0][0x618] ;  /* 0x00018600ff167b82 */ /* 0x000e220000000800 */
[----:B------:R-:W-:Y:S01]  /*6550*/  I2FP.F32.U32 R6, R4 ;  /* 0x0000000400067245 */ /* 0x000fe20000201000 */
[----:B------:R-:W-:Y:S01]  /*6560*/  ULDC UR4, c[0x0][0x150] ;  /* 0x0000540000047ab9 */ /* 0x000fe20000000800 */
[----:B------:R-:W-:Y:S02]  /*6570*/  SHF.R.U32.HI R5, RZ, R14, R11 ;  /* 0x0000000eff057219 */ /* 0x000fe4000001160b */
[----:B------:R-:W-:Y:S01]  /*6580*/  IADD3 R9, P0, RZ, -R12, RZ ;  /* 0x8000000cff097210 */ /* 0x000fe20007f1e0ff */
[----:B------:R-:W-:Y:S01]  /*6590*/  FMUL R11, R6, UR4 ;  /* 0x00000004060b7c20 */ /* 0x000fe20008400000 */
[----:B------:R-:W-:Y:S01]  /*65a0*/  ULDC UR4, c[0x0][0x154] ;  /* 0x0000550000047ab9 */ /* 0x000fe20000000800 */
[----:B------:R-:W1:Y:S02]  /*65b0*/  LDC.64 R24, c[0x0][0x640] ;  /* 0x00019000ff187b82 */ /* 0x000e640000000a00 */
[----:B------:R-:W-:-:S02]  /*65c0*/  IMAD.X R5, RZ, RZ, ~R5, P0 ;  /* 0x000000ffff057224 */ /* 0x000fc400000e0e05 */
[----:B------:R-:W2:Y:S01]  /*65d0*/  F2I.U32.TRUNC.NTZ R11, R11 ;  /* 0x0000000b000b7305 */ /* 0x000ea2000020f000 */
[----:B------:R-:W-:-:S03]  /*65e0*/  IMAD.WIDE.U32 R6, R9, R20, R16 ;  /* 0x0000001409067225 */ /* 0x000fc600078e0010 */
[----:B------:R-:W3:Y:S01]  /*65f0*/  LDC R13, c[0x0][0x144] ;  /* 0x00005100ff0d7b82 */ /* 0x000ee20000000800 */
[----:B------:R-:W-:-:S04]  /*6600*/  IMAD R8, R5, R20, RZ ;  /* 0x0000001405087224 */ /* 0x000fc800078e02ff */
[----:B------:R-:W-:Y:S01]  /*6610*/  IMAD R5, R9, R21, R8 ;  /* 0x0000001509057224 */ /* 0x000fe200078e0208 */
[----:B------:R-:W-:Y:S02]  /*6620*/  MOV R8, 0xffffffff ;  /* 0xffffffff00087802 */ /* 0x000fe40000000f00 */
[----:B------:R-:W4:Y:S01]  /*6630*/  LDC R14, c[0x0][0x608] ;  /* 0x00018200ff0e7b82 */ /* 0x000f220000000800 */
[----:B------:R-:W-:Y:S01]  /*6640*/  IMAD.IADD R5, R7, 0x1, R5 ;  /* 0x0000000107057824 */ /* 0x000fe200078e0205 */
[----:B------:R-:W-:-:S04]  /*6650*/  I2FP.F32.U32 R7, R3 ;  /* 0x0000000300077245 */ /* 0x000fc80000201000 */
[-C--:B0-----:R-:W-:Y:S01]  /*6660*/  SHF.R.U64 R10, R6, R22.reuse, R5 ;  /* 0x00000016060a7219 */ /* 0x081fe20000001205 */
[----:B--2---:R-:W-:Y:S01]  /*6670*/  IMAD.MOV R6, RZ, RZ, -R11 ;  /* 0x000000ffff067224 */ /* 0x004fe200078e0a0b */
[----:B------:R-:W0:Y:S01]  /*6680*/  LDC R9, c[0x0][0x658] ;  /* 0x00019600ff097b82 */ /* 0x000e220000000800 */
[----:B-1----:R-:W-:Y:S01]  /*6690*/  ISETP.NE.U32.AND P0, PT, R24, RZ, PT ;  /* 0x000000ff1800720c */ /* 0x002fe20003f05070 */
[----:B------:R-:W-:Y:S01]  /*66a0*/  FMUL R7, R7, UR4 ;  /* 0x0000000407077c20 */ /* 0x000fe20008400000 */
[----:B------:R-:W-:Y:S02]  /*66b0*/  SHF.R.U32.HI R5, RZ, R22, R5 ;  /* 0x00000016ff057219 */ /* 0x000fe40000011605 */
[----:B------:R-:W-:-:S03]  /*66c0*/  ISETP.NE.AND.EX P0, PT, R25, RZ, PT, P0 ;  /* 0x000000ff1900720c */ /* 0x000fc60003f05300 */
[----:B------:R-:W1:Y:S01]  /*66d0*/  LDC R20, c[0x0][0x148] ;  /* 0x00005200ff147b82 */ /* 0x000e620000000800 */
[----:B---3--:R-:W-:Y:S02]  /*66e0*/  IMAD R23, R13, R6, R4 ;  /* 0x000000060d177224 */ /* 0x008fe400078e0204 */
[----:B------:R-:W-:-:S05]  /*66f0*/  IMAD.MOV.U32 R6, RZ, RZ, 0x1 ;  /* 0x00000001ff067424 */ /* 0x000fca00078e00ff */
[----:B------:R-:W2:Y:S01]  /*6700*/  LDC R21, c[0x0][0x600] ;  /* 0x00018000ff157b82 */ /* 0x000ea20000000800 */
[-CC-:B----4-:R-:W-:Y:S02]  /*6710*/  SHF.R.U64 R13, R10, R14.reuse, R5.reuse ;  /* 0x0000000e0a0d7219 */ /* 0x190fe40000001205 */
[----:B------:R-:W-:Y:S02]  /*6720*/  SHF.R.U32.HI R4, RZ, R14, R5 ;  /* 0x0000000eff047219 */ /* 0x000fe40000011605 */
[----:B------:R3:W4:Y:S03]  /*6730*/  F2I.U32.TRUNC.NTZ R14, R7 ;  /* 0x00000007000e7305 */ /* 0x000726000020f000 */
[----:B------:R-:W1:Y:S01]  /*6740*/  LDC R26, c[0x0][0x648] ;  /* 0x00019200ff1a7b82 */ /* 0x000e620000000800 */
[-C--:B0-----:R-:W-:Y:S02]  /*6750*/  SHF.R.U64 R15, R13, R9.reuse, R4 ;  /* 0x000000090d0f7219 */ /* 0x081fe40000001204 */
[----:B------:R-:W-:-:S02]  /*6760*/  SHF.L.U32 R8, R8, R9, RZ ;  /* 0x0000000908087219 */ /* 0x000fc400000006ff */
[-C--:B------:R-:W-:Y:S01]  /*6770*/  SHF.R.U32.HI R5, RZ, R9.reuse, R4 ;  /* 0x00000009ff057219 */ /* 0x080fe20000011604 */
[----:B------:R-:W-:Y:S01]  /*6780*/  IMAD.MOV.U32 R4, RZ, RZ, R15 ;  /* 0x000000ffff047224 */ /* 0x000fe200078e000f */
[----:B------:R-:W-:Y:S01]  /*6790*/  SHF.L.U32 R22, R6, R9, RZ ;  /* 0x0000000906167219 */ /* 0x000fe200000006ff */
[----:B------:R-:W0:Y:S01]  /*67a0*/  LDC R27, c[0x0][0x638] ;  /* 0x00018e00ff1b7b82 */ /* 0x000e220000000800 */
[----:B------:R-:W-:-:S07]  /*67b0*/  LOP3.LUT R28, RZ, R8, RZ, 0x33, !PT ;  /* 0x00000008ff1c7212 */ /* 0x000fce00078e33ff */
        /* <DEDUP_REMOVED lines=12> */
.L_x_159:
[----:B------:R-:W-:Y:S01]  /*6880*/  ISETP.NE.AND P0, PT, R2, 0x1, PT ;  /* 0x000000010200780c */ /* 0x000fe20003f05270 */
[----:B--2---:R-:W-:Y:S01]  /*6890*/  VIADD R7, R21, 0xffffffff ;  /* 0xffffffff15077836 */ /* 0x004fe20000000000 */
[----:B-1----:R-:W-:Y:S01]  /*68a0*/  SHF.R.U64 R5, R4, R26, R5 ;  /* 0x0000001a04057219 */ /* 0x002fe20000001205 */
[----:B------:R-:W-:Y:S01]  /*68b0*/  IMAD.MOV R14, RZ, RZ, -R14 ;  /* 0x000000ffff0e7224 */ /* 0x000fe200078e0a0e */
[----:B------:R-:W-:Y:S01]  /*68c0*/  LOP3.LUT R4, R13, R28, RZ, 0xc0, !PT ;  /* 0x0000001c0d047212 */ /* 0x000fe200078ec0ff */
[----:B------:R-:W-:Y:S01]  /*68d0*/  IMAD.MOV.U32 R8, RZ, RZ, R12 ;  /* 0x000000ffff087224 */ /* 0x000fe200078e000c */
[----:B------:R-:W-:Y:S02]  /*68e0*/  IADD3 R6, -R5, RZ, RZ ;  /* 0x000000ff05067210 */ /* 0x000fe40007ffe1ff */
[----:B------:R-:W-:Y:S01]  /*68f0*/  LOP3.LUT R10, R10, R7, RZ, 0xc0, !PT ;  /* 0x000000070a0a7212 */ /* 0x000fe200078ec0ff */
[----:B------:R-:W-:-:S04]  /*6900*/  IMAD R4, R22, R5, R4 ;  /* 0x0000000516047224 */ /* 0x000fc800078e0204 */
[----:B------:R-:W-:Y:S02]  /*6910*/  @P0 IMAD R23, R20, R14, R3 ;  /* 0x0000000e14170224 */ /* 0x000fe400078e0203 */
[----:B0-----:R-:W-:Y:S02]  /*6920*/  IMAD R3, R6, R27, R15 ;  /* 0x0000001b06037224 */ /* 0x001fe400078e020f */
[----:B------:R-:W-:Y:S02]  /*6930*/  IMAD R7, R4, R29, R23 ;  /* 0x0000001d04077224 */ /* 0x000fe400078e0217 */
[----:B------:R-:W-:Y:S02]  /*6940*/  IMAD R4, R3, R21, R10 ;  /* 0x0000001503047224 */ /* 0x000fe400078e020a */
[----:B------:R-:W-:-:S03]  /*6950*/  IMAD.MOV.U32 R6, RZ, RZ, 0x1 ;  /* 0x00000001ff067424 */ /* 0x000fc600078e00ff */
[----:B------:R-:W-:Y:S02]  /*6960*/  SEL R9, R4, R7, !P0 ;  /* 0x0000000704097207 */ /* 0x000fe40004000000 */
[----:B------:R-:W-:-:S07]  /*6970*/  SEL R7, R7, R4, !P0 ;  /* 0x0000000407077207 */ /* 0x000fce0004000000 */
.L_x_157:
[----:B------:R-:W-:-:S08]  /*6980*/  NOP ;  /* 0x0000000000007918 */ /* 0x000fd00000000000 */
[----:B------:R-:W0:-:S00]  /*6990*/  USETMAXREG.DEALLOC.CTAPOOL 0x28 ;  /* 0x00000028000079c8 */ /* 0x000e0000080e0500 */
[----:B0-----:R-:W-:-:S13]  /*69a0*/  ISETP.NE.AND P0, PT, R0, RZ, PT ;  /* 0x000000ff0000720c */ /* 0x001fda0003f05270 */
[----:B------:R-:W-:Y:S05]  /*69b0*/  @P0 EXIT ;  /* 0x000000000000094d */ /* 0x000fea0003800000 */
[----:B------:R-:W-:Y:S01]  /*69c0*/  LOP3.LUT P0, RZ, R6, 0xff, RZ, 0xc0, !PT ;  /* 0x000000ff06ff7812 */ /* 0x000fe2000780c0ff */
[----:B------:R-:W-:Y:S02]  /*69d0*/  IMAD.MOV.U32 R0, RZ, RZ, 0x1 ;  /* 0x00000001ff007424 */ /* 0x000fe400078e00ff */
[----:B------:R-:W-:-:S10]  /*69e0*/  IMAD.MOV.U32 R12, RZ, RZ, RZ ;  /* 0x000000ffff0c7224 */ /* 0x000fd400078e00ff */
[----:B------:R-:W-:Y:S05]  /*69f0*/  @!P0 BRA `(.L_x_160) ;  /* 0x0000000c00308947 */ /* 0x000fea0003800000 */
[----:B------:R-:W0:Y:S01]  /*6a00*/  LDC R0, c[0x0][0x28c] ;  /* 0x0000a300ff007b82 */ /* 0x000e220000000800 */
[----:B------:R-:W-:Y:S01]  /*6a10*/  ULDC UR5, c[0x0][0x600] ;  /* 0x0001800000057ab9 */ /* 0x000fe20000000800 */
[----:B------:R-:W-:Y:S01]  /*6a20*/  ULDC UR4, c[0x0][0xc] ;  /* 0x0000030000047ab9 */ /* 0x000fe20000000800 */
[----:B------:R-:W-:Y:S01]  /*6a30*/  UIADD3 UR16, UR5, -0x1, URZ ;  /* 0xffffffff05107890 */ /* 0x000fe2000fffe03f */
[C---:B------:R-:W-:Y:S01]  /*6a40*/  LOP3.LUT P2, RZ, R18.reuse, 0x7f, RZ, 0xc0, !PT ;  /* 0x0000007f12ff7812 */ /* 0x040fe2000784c0ff */
[----:B------:R-:W-:Y:S01]  /*6a50*/  ULDC UR6, c[0x0][0x658] ;  /* 0x0001960000067ab9 */ /* 0x000fe20000000800 */
[----:B------:R-:W-:Y:S01]  /*6a60*/  ULDC UR5, c[0x0][0x10] ;  /* 0x0000040000057ab9 */ /* 0x000fe20000000800 */
[----:B------:R-:W-:Y:S01]  /*6a70*/  UMOV UR7, 0xffffffff ;  /* 0xffffffff00077882 */ /* 0x000fe20000000000 */
[----:B------:R-:W-:Y:S01]  /*6a80*/  UMOV UR8, 0x1 ;  /* 0x0000000100087882 */ /* 0x000fe20000000000 */
[----:B------:R-:W-:Y:S01]  /*6a90*/  UIMAD.WIDE.U32 UR4, UR4, UR5, URZ ;  /* 0x00000005040472a5 */ /* 0x000fe2000f8e003f */
[----:B------:R-:W-:Y:S01]  /*6aa0*/  LOP3.LUT P0, RZ, R18, 0x1f, RZ, 0xc0, !PT ;  /* 0x0000001f12ff7812 */ /* 0x000fe2000780c0ff */
[----:B------:R-:W-:Y:S01]  /*6ab0*/  USHF.L.U32 UR7, UR7, UR6, URZ ;  /* 0x0000000607077299 */ /* 0x000fe2000800063f */
[----:B------:R-:W-:Y:S01]  /*6ac0*/  BSSY B0, `(.L_x_160) ;  /* 0x00000bf000007945 */ /* 0x000fe20003800000 */
[----:B------:R-:W-:Y:S01]  /*6ad0*/  USHF.L.U32 UR18, UR8, UR6, URZ ;  /* 0x0000000608127299 */ /* 0x000fe2000800063f */
[----:B------:R-:W-:Y:S01]  /*6ae0*/  IMAD.MOV.U32 R13, RZ, RZ, 0x1 ;  /* 0x00000001ff0d7424 */ /* 0x000fe200078e00ff */
[----:B------:R-:W-:Y:S01]  /*6af0*/  LOP3.LUT R11, R19, 0x2, RZ, 0xfc, !PT ;  /* 0x00000002130b7812 */ /* 0x000fe200078efcff */
[----:B------:R-:W-:Y:S01]  /*6b00*/  ULDC UR6, c[0x0][0x14] ;  /* 0x0000050000067ab9 */ /* 0x000fe20000000800 */
[----:B------:R-:W-:Y:S01]  /*6b10*/  PLOP3.LUT P0, PT, P0, P2, PT, 0x8a, 0x0 ;  /* 0x000000000000781c */ /* 0x000fe20000705172 */
[----:B------:R-:W-:Y:S01]  /*6b20*/  UIMAD.WIDE.U32 UR20, UR4, UR6, URZ ;  /* 0x00000006041472a5 */ /* 0x000fe2000f8e003f */
[----:B------:R-:W-:Y:S01]  /*6b30*/  MOV R12, RZ ;  /* 0x000000ff000c7202 */ /* 0x000fe20000000f00 */
[----:B------:R-:W-:-:S02]  /*6b40*/  UIMAD UR13, UR5, UR6, URZ ;  /* 0x00000006050d72a4 */ /* 0x000fc4000f8e023f */
[----:B------:R-:W-:Y:S01]  /*6b50*/  ULOP3.LUT UR17, URZ, UR7, URZ, 0x33, !UPT ;  /* 0x000000073f117292 */ /* 0x000fe2000f8e333f */
[----:B0-----:R-:W-:Y:S01]  /*6b60*/  VIADD R0, R0, 0x1f ;  /* 0x0000001f00007836 */ /* 0x001fe20000000000 */
[----:B------:R-:W-:Y:S01]  /*6b70*/  UIADD3 UR13, UR21, UR13, URZ ;  /* 0x0000000d150d7290 */ /* 0x000fe2000fffe03f */
[----:B------:R-:W-:-:S03]  /*6b80*/  ULDC.64 UR22, c[0x0][0x198] ;  /* 0x0000660000167ab9 */ /* 0x000fc60000000a00 */
[----:B------:R-:W-:-:S04]  /*6b90*/  SHF.R.S32.HI R3, RZ, 0x1f, R0 ;  /* 0x0000001fff037819 */ /* 0x000fc80000011400 */
[----:B------:R-:W-:Y:S01]  /*6ba0*/  LEA.HI R3, R3, R0, RZ, 0x5 ;  /* 0x0000000003037211 */ /* 0x000fe200078f28ff */
[----:B------:R-:W-:-:S03]  /*6bb0*/  IMAD.MOV.U32 R0, RZ, RZ, 0x1 ;  /* 0x00000001ff007424 */ /* 0x000fc600078e00ff */
[----:B------:R-:W-:-:S05]  /*6bc0*/  SHF.R.S32.HI R3, RZ, 0x5, R3 ;  /* 0x00000005ff037819 */ /* 0x000fca0000011403 */
[----:B------:R-:W-:-:S07]  /*6bd0*/  VIADD R10, R3, 0x1 ;  /* 0x00000001030a7836 */ /* 0x000fce0000000000 */
.L_x_172:
[----:B------:R-:W-:-:S03]  /*6be0*/  UMOV UR4, 0xffffffff ;  /* 0xffffffff00047882 */ /* 0x000fc60000000000 */
[----:B------:R-:W-:Y:S05]  /*6bf0*/  BRA.DIV UR4, `(.L_x_161) ;  /* 0x0000000e04c07947 */ /* 0x000fea000b800000 */
[----:B------:R-:W-:-:S13]  /*6c00*/  ELECT P6, URZ, PT ;  /* 0x00000000003f782f */ /* 0x000fda00038c0000 */
.L_x_184:
[----:B------:R-:W0:Y:S01]  /*6c10*/  LDC R4, c[0x0][0x28c] ;  /* 0x0000a300ff047b82 */ /* 0x000e220000000800 */
[----:B------:R-:W-:Y:S01]  /*6c20*/  BSSY B1, `(.L_x_162) ;  /* 0x0000037000017945 */ /* 0x000fe20003800000 */
[----:B0-----:R-:W-:-:S13]  /*6c30*/  ISETP.LT.OR P6, PT, R4, 0x1, !P6 ;  /* 0x000000010400780c */ /* 0x001fda00077c1670 */
[----:B------:R-:W-:Y:S05]  /*6c40*/  @P6 BRA `(.L_x_163) ;  /* 0x0000000000d06947 */ /* 0x000fea0003800000 */
[----:B------:R-:W-:Y:S02]  /*6c50*/  IMAD.SHL.U32 R15, R9, 0x40, RZ ;  /* 0x00000040090f7824 */ /* 0x000fe400078e00ff */
[----:B------:R-:W-:Y:S02]  /*6c60*/  IMAD.SHL.U32 R18, R7, 0x100, RZ ;  /* 0x0000010007127824 */ /* 0x000fe400078e00ff */
[----:B------:R-:W-:Y:S02]  /*6c70*/  IMAD.MOV.U32 R20, RZ, RZ, RZ ;  /* 0x000000ffff147224 */ /* 0x000fe400078e00ff */
[----:B------:R-:W-:Y:S02]  /*6c80*/  IMAD.MOV.U32 R4, RZ, RZ, R10 ;  /* 0x000000ffff047224 */ /* 0x000fe400078e000a */
[----:B------:R-:W-:Y:S02]  /*6c90*/  IMAD.MOV.U32 R5, RZ, RZ, R0 ;  /* 0x000000ffff057224 */ /* 0x000fe400078e0000 */
[----:B------:R-:W-:-:S07]  /*6ca0*/  IMAD.MOV.U32 R6, RZ, RZ, R12 ;  /* 0x000000ffff067224 */ /* 0x000fce00078e000c */
.L_x_167:
[----:B------:R-:W0:Y:S01]  /*6cb0*/  S2R R14, SR_CgaCtaId ;  /* 0x00000000000e7919 */ /* 0x000e220000008800 */
[----:B------:R-:W-:Y:S01]  /*6cc0*/  MOV R7, 0x400 ;  /* 0x0000040000077802 */ /* 0x000fe20000000f00 */
[----:B------:R-:W1:Y:S03]  /*6cd0*/  @!P2 LDC R9, c[0x0][0x500] ;  /* 0x00014000ff09ab82 */ /* 0x000e660000000800 */
[----:B0-----:R-:W-:Y:S02]  /*6ce0*/  LEA R21, R14, R7, 0x18 ;  /* 0x000000070e157211 */ /* 0x001fe400078ec0ff */
[----:B------:R-:W-:Y:S02]  /*6cf0*/  SHF.L.U32 R7, R5, 0x1f, RZ ;  /* 0x0000001f05077819 */ /* 0x000fe400000006ff */
[----:B------:R-:W-:-:S04]  /*6d00*/  LEA R14, R6, R21, 0x3 ;  /* 0x00000015060e7211 */ /* 0x000fc800078e18ff */
[----:B------:R-:W0:Y:S02]  /*6d10*/  SYNCS.PHASECHK.TRANS64.TRYWAIT P1, [R14+URZ+0x28], R7 ;  /* 0x000028070e0075a7 */ /* 0x000e24000802017f */
[----:B01----:R-:W-:Y:S05]  /*6d20*/  @!P1 BRA `(.L_x_164) ;  /* 0x0000000c00949947 */ /* 0x003fea0003800000 */
.L_x_185:
[----:B0-----:R-:W-:Y:S01]  /*6d30*/  PRMT R7, R11, 0x9910, RZ ;  /* 0x000099100b077816 */ /* 0x001fe200000000ff */
[----:B------:R0:W-:Y:S03]  /*6d40*/  @!P2 SYNCS.ARRIVE.TRANS64 RZ, [R14+URZ], R9 ;  /* 0x000000090effa9a7 */ /* 0x0001e6000800003f */
[----:B------:R-:W-:-:S13]  /*6d50*/  ISETP.NE.AND P1, PT, R7, 0x2, PT ;  /* 0x000000020700780c */ /* 0x000fda0003f25270 */
[----:B0-----:R-:W-:Y:S05]  /*6d60*/  @P1 BRA `(.L_x_165) ;  /* 0x0000000000041947 */ /* 0x001fea0003800000 */
[----:B------:R-:W-:Y:S01]  /*6d70*/  BPT.TRAP 0x1 ;  /* 0x000000040000795c */ /* 0x000fe20000300000 */
.L_x_165:
[----:B------:R-:W-:Y:S05]  /*6d80*/  @P0 BRA `(.L_x_166) ;  /* 0x0000000000040947 */ /* 0x000fea0003800000 */
[----:B------:R-:W-:Y:S01]  /*6d90*/  BPT.TRAP 0x1 ;  /* 0x000000040000795c */ /* 0x000fe20000300000 */
.L_x_166:
[--C-:B------:R-:W-:Y:S01]  /*6da0*/  IMAD R7, R6, 0x8000, R21.reuse ;  /* 0x0000800006077824 */ /* 0x100fe200078e0215 */
[----:B------:R-:W-:Y:S01]  /*6db0*/  R2UR UR9, R14 ;  /* 0x000000000e0972ca */ /* 0x000fe200000e0000 */
[----:B------:R-:W-:Y:S01]  /*6dc0*/  IMAD R21, R6, 0x2000, R21 ;  /* 0x0000200006157824 */ /* 0x000fe200078e0215 */
[----:B------:R-:W-:Y:S01]  /*6dd0*/  UIADD3 UR4, UP0, UR22, 0xf0, URZ ;  /* 0x000000f016047890 */ /* 0x000fe2000ff1e03f */
[----:B------:R-:W-:Y:S01]  /*6de0*/  VIADD R4, R4, 0xffffffff ;  /* 0xffffffff04047836 */ /* 0x000fe20000000000 */
[----:B------:R-:W-:Y:S01]  /*6df0*/  R2UR UR5, R7 ;  /* 0x00000000070572ca */ /* 0x000fe200000e0000 */
[----:B------:R-:W-:Y:S01]  /*6e00*/  UIADD3 UR24, UP1, UR22, 0x1f0, URZ ;  /* 0x000001f016187890 */ /* 0x000fe2000ff3e03f */
[----:B------:R-:W-:Y:S01]  /*6e10*/  R2UR UR8, R21 ;  /* 0x00000000150872ca */ /* 0x000fe200000e0000 */
[----:B------:R-:W-:Y:S01]  /*6e20*/  VIADD R6, R6, 0x1 ;  /* 0x0000000106067836 */ /* 0x000fe20000000000 */
[----:B------:R-:W-:Y:S01]  /*6e30*/  R2UR UR11, R18 ;  /* 0x00000000120b72ca */ /* 0x000fe200000e0000 */
[----:B------:R-:W-:Y:S01]  /*6e40*/  UIADD3.X UR25, URZ, UR23, URZ, UP1, !UPT ;  /* 0x000000173f197290 */ /* 0x000fe20008ffe43f */
[----:B------:R-:W-:Y:S01]  /*6e50*/  R2UR UR10, R20 ;  /* 0x00000000140a72ca */ /* 0x000fe200000e0000 */
[----:B------:R-:W-:Y:S01]  /*6e60*/  UMOV UR6, 0x0 ;  /* 0x0000000000067882 */ /* 0x000fe20000000000 */
[----:B------:R-:W-:Y:S01]  /*6e70*/  R2UR UR12, R8 ;  /* 0x00000000080c72ca */ /* 0x000fe200000e0000 */
[----:B------:R-:W-:Y:S01]  /*6e80*/  UMOV UR7, 0x10000000 ;  /* 0x1000000000077882 */ /* 0x000fe20000000000 */
[----:B------:R-:W-:Y:S01]  /*6e90*/  R2UR UR19, R15 ;  /* 0x000000000f1372ca */ /* 0x000fe200000e0000 */
[----:B------:R-:W-:Y:S01]  /*6ea0*/  VIADD R20, R20, 0x20 ;  /* 0x0000002014147836 */ /* 0x000fe20000000000 */
[----:B------:R-:W-:Y:S01]  /*6eb0*/  ISETP.GT.AND P3, PT, R4, 0x1, PT ;  /* 0x000000010400780c */ /* 0x000fe20003f64270 */
[----:B------:R-:W-:Y:S01]  /*6ec0*/  UIADD3 UR14, UR5, 0x100, URZ ;  /* 0x00000100050e7890 */ /* 0x000fe2000fffe03f */
[----:B------:R-:W-:Y:S01]  /*6ed0*/  ISETP.NE.AND P1, PT, R6, 0x5, PT ;  /* 0x000000050600780c */ /* 0x000fe20003f25270 */
[----:B------:R-:W-:-:S02]  /*6ee0*/  UIADD3.X UR5, URZ, UR23, URZ, UP0, !UPT ;  /* 0x000000173f057290 */ /* 0x000fc400087fe43f */
[----:B------:R-:W-:Y:S01]  /*6ef0*/  UIADD3 UR15, UR8, 0x28100, URZ ;  /* 0x00028100080f7890 */ /* 0x000fe2000fffe03f */
[----:B------:R-:W-:Y:S02]  /*6f00*/  SEL R14, RZ, 0x1, P1 ;  /* 0x00000001ff0e7807 */ /* 0x000fe40000800000 */
[----:B------:R-:W-:Y:S01]  /*6f10*/  UMOV UR8, UR14 ;  /* 0x0000000e00087c82 */ /* 0x000fe20008000000 */
[----:B------:R-:W-:Y:S02]  /*6f20*/  SEL R6, R6, RZ, P1 ;  /* 0x000000ff06067207 */ /* 0x000fe40000800000 */
[----:B------:R-:W-:Y:S01]  /*6f30*/  LOP3.LUT R5, R5, R14, RZ, 0x3c, !PT ;  /* 0x0000000e05057212 */ /* 0x000fe200078e3cff */
[----:B------:R0:W-:Y:S02]  /*6f40*/  UTMALDG.3D [UR8], [UR4], desc[UR6] ;  /* 0x00000608040075b4 */ /* 0x0001e40008011000 */
[----:B0-----:R-:W-:Y:S01]  /*6f50*/  UMOV UR8, UR15 ;  /* 0x0000000f00087c82 */ /* 0x001fe20008000000 */
[----:B------:R-:W-:-:S02]  /*6f60*/  UMOV UR11, UR19 ;  /* 0x00000013000b7c82 */ /* 0x000fc40008000000 */
[----:B------:R0:W-:Y:S02]  /*6f70*/  UTMALDG.3D [UR8], [UR24], desc[UR6] ;  /* 0x00000608180075b4 */ /* 0x0001e40008011000 */
[----:B0-----:R-:W-:Y:S05]  /*6f80*/  @P3 BRA `(.L_x_167) ;  /* 0xfffffffc00483947 */ /* 0x001fea000383ffff */
.L_x_163:
[----:B------:R-:W-:Y:S05]  /*6f90*/  BSYNC B1 ;  /* 0x0000000000017941 */ /* 0x000fea0003800000 */
.L_x_162:
[----:B------:R-:W-:Y:S01]  /*6fa0*/  LOP3.LUT P3, RZ, R13, 0xff, RZ, 0xc0, !PT ;  /* 0x000000ff0dff7812 */ /* 0x000fe2000786c0ff */
[----:B------:R-:W-:Y:S01]  /*6fb0*/  IMAD.IADD R12, R3, 0x1, R12 ;  /* 0x00000001030c7824 */ /* 0x000fe200078e020c */
[----:B------:R-:W-:Y:S01]  /*6fc0*/  IADD3 R16, P4, R16, UR20, RZ ;  /* 0x0000001410107c10 */ /* 0x000fe2000ff9e0ff */
[----:B------:R-:W-:Y:S01]  /*6fd0*/  ULDC.64 UR4, c[0x0][0x650] ;  /* 0x0001940000047ab9 */ /* 0x000fe20000000a00 */
[----:B------:R-:W-:Y:S01]  /*6fe0*/  BSSY B1, `(.L_x_168) ;  /* 0x000006a000017945 */ /* 0x000fe20003800000 */
[----:B------:R-:W-:Y:S01]  /*6ff0*/  MOV R9, 0xffffffff ;  /* 0xffffffff00097802 */ /* 0x000fe20000000f00 */
[----:B------:R-:W-:Y:S01]  /*7000*/  IMAD.MOV.U32 R8, RZ, RZ, -0x1 ;  /* 0xffffffffff087424 */ /* 0x000fe200078e00ff */
[----:B------:R-:W-:Y:S02]  /*7010*/  ISETP.GT.U32.AND P1, PT, R12, 0x4, PT ;  /* 0x000000040c00780c */ /* 0x000fe40003f24070 */
[----:B------:R-:W-:Y:S02]  /*7020*/  IADD3.X R17, R17, UR13, RZ, P4, !PT ;  /* 0x0000000d11117c10 */ /* 0x000fe4000a7fe4ff */
[----:B------:R-:W-:-:S02]  /*7030*/  ISETP.LT.U32.AND P1, PT, R3, 0x5, P1 ;  /* 0x000000050300780c */ /* 0x000fc40000f21070 */
[----:B------:R-:W0:Y:S01]  /*7040*/  @P3 S2R R5, SR_CgaCtaId ;  /* 0x0000000000053919 */ /* 0x000e220000008800 */
[----:B------:R-:W-:Y:S02]  /*7050*/  @P3 MOV R4, 0x400 ;  /* 0x0000040000043802 */ /* 0x000fe40000000f00 */
[----:B------:R-:W-:Y:S02]  /*7060*/  PRMT R13, RZ, 0x7610, R13 ;  /* 0x00007610ff0d7816 */ /* 0x000fe4000000000d */
[----:B0-----:R-:W-:Y:S01]  /*7070*/  @P3 LEA R6, R5, R4, 0x18 ;  /* 0x0000000405063211 */ /* 0x001fe200078ec0ff */
[----:B------:R-:W-:-:S03]  /*7080*/  IMAD.WIDE.U32 R4, R12, -0x33333333, RZ ;  /* 0xcccccccd0c047825 */ /* 0x000fc600078e00ff */
[----:B------:R0:W-:Y:S01]  /*7090*/  @P3 SYNCS.ARRIVE.TRANS64.A1T0 RZ, [R6+URZ+0x68], RZ ;  /* 0x000068ff06ff39a7 */ /* 0x0001e2000810003f */
[----:B------:R-:W-:Y:S02]  /*70a0*/  ISETP.GE.U32.AND P3, PT, R3, 0x5, PT ;  /* 0x000000050300780c */ /* 0x000fe40003f66070 */
[----:B------:R-:W-:Y:S02]  /*70b0*/  SHF.R.U32.HI R7, RZ, 0x2, R5 ;  /* 0x00000002ff077819 */ /* 0x000fe40000011605 */
[----:B------:R-:W-:Y:S02]  /*70c0*/  SEL R5, RZ, 0x1, !P1 ;  /* 0x00000001ff057807 */ /* 0x000fe40004800000 */
[----:B------:R-:W-:Y:S01]  /*70d0*/  ISETP.GE.U32.AND P1, PT, R16, UR4, PT ;  /* 0x0000000410007c0c */ /* 0x000fe2000bf26070 */
[----:B------:R-:W-:Y:S01]  /*70e0*/  IMAD R12, R7, -0x5, R12 ;  /* 0xfffffffb070c7824 */ /* 0x000fe200078e020c */
[----:B------:R-:W-:Y:S02]  /*70f0*/  LOP3.LUT R0, R0, R5, RZ, 0x3c, !PT ;  /* 0x0000000500007212 */ /* 0x000fe400078e3cff */
[----:B------:R-:W-:-:S02]  /*7100*/  ISETP.GE.U32.AND.EX P1, PT, R17, UR5, PT, P1 ;  /* 0x0000000511007c0c */ /* 0x000fc4000bf26110 */
[----:B------:R-:W-:Y:S02]  /*7110*/  PRMT R4, RZ, 0x7610, R4 ;  /* 0x00007610ff047816 */ /* 0x000fe40000000004 */
[----:B------:R-:W-:Y:S01]  /*7120*/  @P3 LOP3.LUT R0, R0, 0x1, R7, 0x78, !PT ;  /* 0x0000000100003812 */ /* 0x000fe200078e7807 */
[----:B------:R-:W-:-:S08]  /*7130*/  IMAD.MOV.U32 R7, RZ, RZ, -0x1 ;  /* 0xffffffffff077424 */ /* 0x000fd000078e00ff */
[----:B0-----:R-:W-:Y:S05]  /*7140*/  @P1 BRA `(.L_x_169) ;  /* 0x00000004004c1947 */ /* 0x001fea0003800000 */
[----:B------:R-:W-:Y:S01]  /*7150*/  ULDC.64 UR4, c[0x0][0x628] ;  /* 0x00018a0000047ab9 */ /* 0x000fe20000000a00 */
[----:B------:R-:W0:Y:S01]  /*7160*/  S2R R15, SR_CTAID.X ;  /* 0x00000000000f7919 */ /* 0x000e220000002500 */
[----:B------:R-:W-:Y:S01]  /*7170*/  ISETP.NE.U32.AND P1, PT, RZ, UR4, PT ;  /* 0x00000004ff007c0c */ /* 0x000fe2000bf25070 */
[----:B------:R-:W-:Y:S01]  /*7180*/  ULDC UR7, c[0x0][0x630] ;  /* 0x00018c0000077ab9 */ /* 0x000fe20000000800 */
[----:B------:R-:W-:Y:S01]  /*7190*/  IMAD.MOV.U32 R4, RZ, RZ, R16 ;  /* 0x000000ffff047224 */ /* 0x000fe200078e0010 */
[----:B------:R-:W1:Y:S01]  /*71a0*/  S2R R14, SR_CTAID.Y ;  /* 0x00000000000e7919 */ /* 0x000e620000002600 */
[----:B------:R-:W-:Y:S01]  /*71b0*/  ISETP.NE.AND.EX P1, PT, RZ, UR5, PT, P1 ;  /* 0x00000005ff007c0c */ /* 0x000fe2000bf25310 */
[----:B------:R-:W-:-:S12]  /*71c0*/  IMAD.MOV.U32 R5, RZ, RZ, R17 ;  /* 0x000000ffff057224 */ /* 0x000fd800078e0011 */
[----:B------:R-:W-:Y:S05]  /*71d0*/  @!P1 BRA `(.L_x_170) ;  /* 0x0000000000289947 */ /* 0x000fea0003800000 */
[----:B------:R-:W-:Y:S02]  /*71e0*/  ULDC UR6, c[0x0][0x634] ;  /* 0x00018d0000067ab9 */ /* 0x000fe40000000800 */
[----:B------:R-:W-:-:S05]  /*71f0*/  IADD3 R9, P1, R16, UR6, RZ ;  /* 0x0000000610097c10 */ /* 0x000fca000ff3e0ff */
[----:B------:R-:W-:-:S04]  /*7200*/  IMAD.X R21, RZ, RZ, R17, P1 ;  /* 0x000000ffff157224 */ /* 0x000fc800008e0611 */
[----:B------:R-:W-:-:S04]  /*7210*/  IMAD.WIDE.U32 R6, R21, UR4, RZ ;  /* 0x0000000415067c25 */ /* 0x000fc8000f8e00ff */
[----:B------:R-:W-:-:S04]  /*7220*/  IMAD.WIDE.U32 R6, P1, R9, UR5, R6 ;  /* 0x0000000509067c25 */ /* 0x000fc8000f820006 */
[----:B------:R-:W-:-:S04]  /*7230*/  IMAD.WIDE.U32 R8, R9, UR4, RZ ;  /* 0x0000000409087c25 */ /* 0x000fc8000f8e00ff */
[----:B------:R-:W-:Y:S01]  /*7240*/  IMAD.X R5, RZ, RZ, RZ, P1 ;  /* 0x000000ffff057224 */ /* 0x000fe200008e06ff */
[----:B------:R-:W-:Y:S01]  /*7250*/  IADD3 RZ, P1, R9, R6, RZ ;  /* 0x0000000609ff7210 */ /* 0x000fe20007f3e0ff */
[----:B------:R-:W-:-:S04]  /*7260*/  IMAD.MOV.U32 R4, RZ, RZ, R7 ;  /* 0x000000ffff047224 */ /* 0x000fc800078e0007 */
[----:B------:R-:W-:-:S08]  /*7270*/  IMAD.WIDE.U32.X R4, R21, UR5, R4, P1 ;  /* 0x0000000515047c25 */ /* 0x000fd000088e0404 */
.L_x_170:
[--C-:B------:R-:W-:Y:S01]  /*7280*/  SHF.R.U64 R8, R4, UR7, R5.reuse ;  /* 0x0000000704087c19 */ /* 0x100fe20008001205 */
[----:B------:R-:W-:Y:S01]  /*7290*/  ULDC.64 UR4, c[0x0][0x620] ;  /* 0x0001880000047ab9 */ /* 0x000fe20000000a00 */
[----:B------:R-:W-:Y:S01]  /*72a0*/  SHF.R.U32.HI R4, RZ, UR7, R5 ;  /* 0x00000007ff047c19 */ /* 0x000fe20008011605 */
[----:B------:R-:W2:Y:S01]  /*72b0*/  LDC R24, c[0x0][0x144] ;  /* 0x00005100ff187b82 */ /* 0x000ea20000000800 */
[----:B------:R-:W-:Y:S01]  /*72c0*/  IADD3 R7, P1, RZ, -R8, RZ ;  /* 0x80000008ff077210 */ /* 0x000fe20007f3e0ff */
[----:B------:R-:W-:Y:S01]  /*72d0*/  ULDC.64 UR8, c[0x0][0x640] ;  /* 0x0001900000087ab9 */ /* 0x000fe20000000a00 */
[----:B0-----:R-:W-:Y:S01]  /*72e0*/  I2FP.F32.U32 R9, R15 ;  /* 0x0000000f00097245 */ /* 0x001fe20000201000 */
[----:B------:R-:W-:Y:S02]  /*72f0*/  ULDC UR6, c[0x0][0x608] ;  /* 0x0001820000067ab9 */ /* 0x000fe40000000800 */
[----:B------:R-:W-:Y:S01]  /*7300*/  IMAD.X R4, RZ, RZ, ~R4, P1 ;  /* 0x000000ffff047224 */ /* 0x000fe200008e0e04 */
[----:B------:R-:W-:Y:S01]  /*7310*/  ISETP.NE.U32.AND P1, PT, RZ, UR8, PT ;  /* 0x00000008ff007c0c */ /* 0x000fe2000bf25070 */
[----:B------:R-:W0:Y:S02]  /*7320*/  LDC R21, c[0x0][0x148] ;  /* 0x00005200ff157b82 */ /* 0x000e240000000800 */
[----:B------:R-:W-:Y:S01]  /*7330*/  IMAD R6, R4, UR4, RZ ;  /* 0x0000000404067c24 */ /* 0x000fe2000f8e02ff */
[----:B------:R-:W-:Y:S01]  /*7340*/  ISETP.NE.AND.EX P1, PT, RZ, UR9, PT, P1 ;  /* 0x00000009ff007c0c */ /* 0x000fe2000bf25310 */
[----:B------:R-:W-:Y:S01]  /*7350*/  IMAD.WIDE.U32 R4, R7, UR4, R16 ;  /* 0x0000000407047c25 */ /* 0x000fe2000f8e0010 */
[----:B------:R-:W-:-:S03]  /*7360*/  ULDC UR4, c[0x0][0x150] ;  /* 0x0000540000047ab9 */ /* 0x000fc60000000800 */
[----:B------:R-:W-:Y:S02]  /*7370*/  IMAD R7, R7, UR5, R6 ;  /* 0x0000000507077c24 */ /* 0x000fe4000f8e0206 */
[----:B------:R-:W-:Y:S01]  /*7380*/  FMUL R6, R9, UR4 ;  /* 0x0000000409067c20 */ /* 0x000fe20008400000 */
[----:B------:R-:W-:Y:S01]  /*7390*/  ULDC UR4, c[0x0][0x618] ;  /* 0x0001860000047ab9 */ /* 0x000fe20000000800 */
[----:B------:R-:W-:Y:S01]  /*73a0*/  ULDC UR5, c[0x0][0x154] ;  /* 0x0000550000057ab9 */ /* 0x000fe20000000800 */
[----:B------:R-:W-:-:S03]  /*73b0*/  IADD3 R5, R5, R7, RZ ;  /* 0x0000000705057210 */ /* 0x000fc60007ffe0ff */
[----:B------:R-:W3:Y:S01]  /*73c0*/  F2I.U32.TRUNC.NTZ R6, R6 ;  /* 0x0000000600067305 */ /* 0x000ee2000020f000 */
[----:B------:R-:W-:Y:S02]  /*73d0*/  SHF.R.U64 R9, R4, UR4, R5 ;  /* 0x0000000404097c19 */ /* 0x000fe40008001205 */
[----:B-1----:R-:W-:-:S05]  /*73e0*/  I2FP.F32.U32 R4, R14 ;  /* 0x0000000e00047245 */ /* 0x002fca0000201000 */
[----:B------:R-:W-:Y:S01]  /*73f0*/  FMUL R22, R4, UR5 ;  /* 0x0000000504167c20 */ /* 0x000fe20008400000 */
[----:B------:R-:W-:Y:S01]  /*7400*/  SHF.R.U32.HI R4, RZ, UR4, R5 ;  /* 0x00000004ff047c19 */ /* 0x000fe20008011605 */
[----:B------:R-:W-:-:S03]  /*7410*/  ULDC UR4, c[0x0][0x658] ;  /* 0x0001960000047ab9 */ /* 0x000fc60000000800 */
[--C-:B------:R-:W-:Y:S01]  /*7420*/  SHF.R.U64 R20, R9, UR6, R4.reuse ;  /* 0x0000000609147c19 */ /* 0x100fe20008001204 */
[----:B------:R-:W1:Y:S01]  /*7430*/  F2I.U32.TRUNC.NTZ R22, R22 ;  /* 0x0000001600167305 */ /* 0x000e62000020f000 */
[----:B------:R-:W-:Y:S01]  /*7440*/  SHF.R.U32.HI R5, RZ, UR6, R4 ;  /* 0x00000006ff057c19 */ /* 0x000fe20008011604 */
[----:B---3--:R-:W-:-:S03]  /*7450*/  IMAD.MOV R6, RZ, RZ, -R6 ;  /* 0x000000ffff067224 */ /* 0x008fc600078e0a06 */
[----:B------:R-:W-:Y:S01]  /*7460*/  SHF.R.U64 R18, R20, UR4, R5 ;  /* 0x0000000414127c19 */ /* 0x000fe20008001205 */
[----:B--2---:R-:W-:Y:S01]  /*7470*/  IMAD R15, R24, R6, R15 ;  /* 0x00000006180f7224 */ /* 0x004fe200078e020f */
[----:B------:R-:W-:-:S03]  /*7480*/  SHF.R.U32.HI R23, RZ, UR4, R5 ;  /* 0x00000004ff177c19 */ /* 0x000fc60008011605 */
[----:B------:R-:W-:Y:S02]  /*7490*/  IMAD.MOV.U32 R4, RZ, RZ, R18 ;  /* 0x000000ffff047224 */ /* 0x000fe400078e0012 */
[----:B------:R-:W-:Y:S01]  /*74a0*/  IMAD.MOV.U32 R5, RZ, RZ, R23 ;  /* 0x000000ffff057224 */ /* 0x000fe200078e0017 */
[----:B-1----:R-:W-:Y:S06]  /*74b0*/  @!P1 BRA `(.L_x_171) ;  /* 0x0000000000289947 */ /* 0x002fec0003800000 */
[----:B------:R-:W-:Y:S02]  /*74c0*/  ULDC UR4, c[0x0][0x64c] ;  /* 0x0001930000047ab9 */ /* 0x000fe40000000800 */
[----:B------:R-:W-:-:S05]  /*74d0*/  IADD3 R5, P1, R18, UR4, RZ ;  /* 0x0000000412057c10 */ /* 0x000fca000ff3e0ff */
[----:B------:R-:W-:-:S04]  /*74e0*/  IMAD.X R23, RZ, RZ, R23, P1 ;  /* 0x000000ffff177224 */ /* 0x000fc800008e0617 */
[----:B------:R-:W-:-:S04]  /*74f0*/  IMAD.WIDE.U32 R6, R23, UR8, RZ ;  /* 0x0000000817067c25 */ /* 0x000fc8000f8e00ff */
[----:B------:R-:W-:-:S04]  /*7500*/  IMAD.WIDE.U32 R6, P1, R5, UR9, R6 ;  /* 0x0000000905067c25 */ /* 0x000fc8000f820006 */
[----:B------:R-:W-:-:S04]  /*7510*/  IMAD.WIDE.U32 R4, R5, UR8, RZ ;  /* 0x0000000805047c25 */ /* 0x000fc8000f8e00ff */
[----:B------:R-:W-:Y:S01]  /*7520*/  IMAD.MOV.U32 R4, RZ, RZ, R7 ;  /* 0x000000ffff047224 */ /* 0x000fe200078e0007 */
[----:B------:R-:W-:Y:S01]  /*7530*/  IADD3 RZ, P3, R5, R6, RZ ;  /* 0x0000000605ff7210 */ /* 0x000fe20007f7e0ff */
[----:B------:R-:W-:-:S04]  /*7540*/  IMAD.X R5, RZ, RZ, RZ, P1 ;  /* 0x000000ffff057224 */ /* 0x000fc800008e06ff */
[----:B------:R-:W-:-:S08]  /*7550*/  IMAD.WIDE.U32.X R4, R23, UR9, R4, P3 ;  /* 0x0000000917047c25 */ /* 0x000fd000098e0404 */
.L_x_171:
[----:B------:R-:W-:Y:S01]  /*7560*/  ISETP.NE.AND P1, PT, R2, 0x1, PT ;  /* 0x000000010200780c */ /* 0x000fe20003f25270 */
[----:B------:R-:W-:Y:S01]  /*7570*/  ULDC UR4, c[0x0][0x648] ;  /* 0x0001920000047ab9 */ /* 0x000fe20000000800 */
[----:B------:R-:W-:Y:S01]  /*7580*/  LOP3.LUT R20, R20, UR17, RZ, 0xc0, !PT ;  /* 0x0000001114147c12 */ /* 0x000fe2000f8ec0ff */
[----:B------:R-:W-:Y:S01]  /*7590*/  IMAD.MOV R22, RZ, RZ, -R22 ;  /* 0x000000ffff167224 */ /* 0x000fe200078e0a16 */
[----:B------:R-:W-:Y:S01]  /*75a0*/  SHF.R.U64 R5, R4, UR4, R5 ;  /* 0x0000000404057c19 */ /* 0x000fe20008001205 */
[----:B------:R-:W-:Y:S01]  /*75b0*/  ULDC UR4, c[0x0][0x638] ;  /* 0x00018e0000047ab9 */ /* 0x000fe20000000800 */
[----:B------:R-:W-:Y:S01]  /*75c0*/  LOP3.LUT R9, R9, UR16, RZ, 0xc0, !PT ;  /* 0x0000001009097c12 */ /* 0x000fe2000f8ec0ff */
[----:B------:R-:W-:Y:S01]  /*75d0*/  ULDC UR5, c[0x0][0x610] ;  /* 0x0001840000057ab9 */ /* 0x000fe20000000800 */
[C---:B------:R-:W-:Y:S01]  /*75e0*/  IADD3 R7, -R5.reuse, RZ, RZ ;  /* 0x000000ff05077210 */ /* 0x040fe20007ffe1ff */
[----:B------:R-:W-:Y:S02]  /*75f0*/  IMAD R20, R5, UR18, R20 ;  /* 0x0000001205147c24 */ /* 0x000fe4000f8e0214 */
[----:B------:R-:W-:-:S02]  /*7600*/  IMAD.MOV.U32 R4, RZ, RZ, 0x1 ;  /* 0x00000001ff047424 */ /* 0x000fc400078e00ff */
[----:B0-----:R-:W-:Y:S02]  /*7610*/  @P1 IMAD R15, R21, R22, R14 ;  /* 0x00000016150f1224 */ /* 0x001fe400078e020e */
[----:B------:R-:W-:Y:S01]  /*7620*/  IMAD R18, R7, UR4, R18 ;  /* 0x0000000407127c24 */ /* 0x000fe2000f8e0212 */
[----:B------:R-:W-:Y:S01]  /*7630*/  ULDC UR4, c[0x0][0x600] ;  /* 0x0001800000047ab9 */ /* 0x000fe20000000800 */
[----:B------:R-:W-:Y:S02]  /*7640*/  IMAD R15, R20, UR5, R15 ;  /* 0x00000005140f7c24 */ /* 0x000fe4000f8e020f */
[----:B------:R-:W-:-:S05]  /*7650*/  IMAD R18, R18, UR4, R9 ;  /* 0x0000000412127c24 */ /* 0x000fca000f8e0209 */
[----:B------:R-:W-:Y:S02]  /*7660*/  SEL R9, R18, R15, !P1 ;  /* 0x0000000f12097207 */ /* 0x000fe40004800000 */
[----:B------:R-:W-:-:S07]  /*7670*/  SEL R7, R15, R18, !P1 ;  /* 0x000000120f077207 */ /* 0x000fce0004800000 */
.L_x_169:
[----:B------:R-:W-:Y:S05]  /*7680*/  BSYNC B1 ;  /* 0x0000000000017941 */ /* 0x000fea0003800000 */
.L_x_168:
[----:B------:R-:W-:-:S13]  /*7690*/  LOP3.LUT P1, RZ, R4, 0xff, RZ, 0xc0, !PT ;  /* 0x000000ff04ff7812 */ /* 0x000fda000782c0ff */
[----:B------:R-:W-:Y:S05]  /*76a0*/  @P1 BRA `(.L_x_172) ;  /* 0xfffffff4004c1947 */ /* 0x000fea000383ffff */
[----:B------:R-:W-:Y:S05]  /*76b0*/  BSYNC B0 ;  /* 0x0000000000007941 */ /* 0x000fea0003800000 */
.L_x_160:
[----:B------:R-:W-:-:S03]  /*76c0*/  UMOV UR4, 0xffffffff ;  /* 0xffffffff00047882 */ /* 0x000fc60000000000 */
[----:B------:R-:W-:Y:S05]  /*76d0*/  BRA.DIV UR4, `(.L_x_173) ;  /* 0x00000006043c7947 */ /* 0x000fea000b800000 */
[----:B------:R-:W-:-:S13]  /*76e0*/  ELECT P6, URZ, PT ;  /* 0x00000000003f782f */ /* 0x000fda00038c0000 */
.L_x_188:
[----:B------:R-:W-:Y:S04]  /*76f0*/  BSSY B0, `(.L_x_174) ;  /* 0x0000034000007945 */ /* 0x000fe80003800000 */
[----:B------:R-:W-:Y:S05]  /*7700*/  @!P6 BRA `(.L_x_175) ;  /* 0x0000000000c8e947 */ /* 0x000fea0003800000 */
[----:B------:R-:W-:-:S04]  /*7710*/  LOP3.LUT R19, R19, 0x2, RZ, 0xfc, !PT ;  /* 0x0000000213137812 */ /* 0x000fc800078efcff */
[----:B------:R-:W-:-:S13]  /*7720*/  ISETP.NE.AND P0, PT, R19, 0x3, PT ;  /* 0x000000031300780c */ /* 0x000fda0003f05270 */
[----:B------:R-:W-:Y:S05]  /*7730*/  @!P0 BRA `(.L_x_176) ;  /* 0x0000000000048947 */ /* 0x000fea0003800000 */
[----:B------:R-:W-:Y:S01]  /*7740*/  BPT.TRAP 0x1 ;  /* 0x000000040000795c */ /* 0x000fe20000300000 */
.L_x_176:
[----:B------:R-:W0:Y:S01]  /*7750*/  S2R R3, SR_CgaCtaId ;  /* 0x0000000000037919 */ /* 0x000e220000008800 */
[----:B------:R-:W-:-:S04]  /*7760*/  MOV R2, 0x400 ;  /* 0x0000040000027802 */ /* 0x000fc80000000f00 */
[----:B0-----:R-:W-:Y:S02]  /*7770*/  LEA R3, R3, R2, 0x18 ;  /* 0x0000000203037211 */ /* 0x001fe400078ec0ff */
[----:B------:R-:W-:-:S03]  /*7780*/  SHF.L.U32 R2, R0, 0x1f, RZ ;  /* 0x0000001f00027819 */ /* 0x000fc600000006ff */
[----:B------:R-:W-:-:S04]  /*7790*/  VIADD R3, R3, 0x28 ;  /* 0x0000002803037836 */ /* 0x000fc80000000000 */
[C---:B------:R-:W-:Y:S02]  /*77a0*/  IMAD R7, R12.reuse, 0x8, R3 ;  /* 0x000000080c077824 */ /* 0x040fe400078e0203 */
[----:B------:R-:W-:Y:S02]  /*77b0*/  VIADD R12, R12, 0x1 ;  /* 0x000000010c0c7836 */ /* 0x000fe40000000000 */
[----:B------:R-:W0:Y:S03]  /*77c0*/  SYNCS.PHASECHK.TRANS64.TRYWAIT P0, [R7+URZ], R2 ;  /* 0x00000002070075a7 */ /* 0x000e26000800017f */
[----:B------:R-:W-:-:S04]  /*77d0*/  ISETP.NE.AND P1, PT, R12, 0x5, PT ;  /* 0x000000050c00780c */ /* 0x000fc80003f25270 */
[----:B------:R-:W-:Y:S02]  /*77e0*/  SEL R5, RZ, 0x1, P1 ;  /* 0x00000001ff057807 */ /* 0x000fe40000800000 */
[----:B------:R-:W-:Y:S02]  /*77f0*/  SEL R12, R12, RZ, P1 ;  /* 0x000000ff0c0c7207 */ /* 0x000fe40000800000 */
[----:B------:R-:W-:-:S03]  /*7800*/  LOP3.LUT R5, R0, R5, RZ, 0x3c, !PT ;  /* 0x0000000500057212 */ /* 0x000fc600078e3cff */
[----:B------:R-:W-:Y:S01]  /*7810*/  IMAD R9, R12, 0x8, R3 ;  /* 0x000000080c097824 */ /* 0x000fe200078e0203 */
[----:B------:R-:W-:Y:S01]  /*7820*/  SHF.L.U32 R4, R5, 0x1f, RZ ;  /* 0x0000001f05047819 */ /* 0x000fe200000006ff */
[----:B0-----:R-:W-:Y:S06]  /*7830*/  @!P0 BRA `(.L_x_177) ;  /* 0x0000000400048947 */ /* 0x001fec0003800000 */
.L_x_189:
[----:B------:R-:W1:Y:S01]  /*7840*/  SYNCS.PHASECHK.TRANS64.TRYWAIT P0, [R9+URZ], R4 ;  /* 0x00000004090075a7 */ /* 0x000e62000800017f */
[----:B------:R-:W-:-:S05]  /*7850*/  VIADD R0, R12, 0x1 ;  /* 0x000000010c007836 */ /* 0x000fca0000000000 */
[----:B------:R-:W-:-:S04]  /*7860*/  ISETP.NE.AND P1, PT, R0, 0x5, PT ;  /* 0x000000050000780c */ /* 0x000fc80003f25270 */
[----:B0-----:R-:W-:Y:S02]  /*7870*/  SEL R2, RZ, 0x1, P1 ;  /* 0x00000001ff027807 */ /* 0x001fe40000800000 */
[----:B------:R-:W-:Y:S02]  /*7880*/  SEL R0, R0, RZ, P1 ;  /* 0x000000ff00007207 */ /* 0x000fe40000800000 */
[----:B------:R-:W-:-:S03]  /*7890*/  LOP3.LUT R7, R5, R2, RZ, 0x3c, !PT ;  /* 0x0000000205077212 */ /* 0x000fc600078e3cff */
[----:B------:R-:W-:Y:S01]  /*78a0*/  IMAD R6, R0, 0x8, R3 ;  /* 0x0000000800067824 */ /* 0x000fe200078e0203 */
[----:B------:R-:W-:Y:S01]  /*78b0*/  SHF.L.U32 R5, R7, 0x1f, RZ ;  /* 0x0000001f07057819 */ /* 0x000fe200000006ff */
[----:B-1----:R-:W-:Y:S06]  /*78c0*/  @!P0 BRA `(.L_x_178) ;  /* 0x0000000000f48947 */ /* 0x002fec0003800000 */
.L_x_190:
[----:B------:R-:W1:Y:S01]  /*78d0*/  SYNCS.PHASECHK.TRANS64.TRYWAIT P0, [R6+URZ], R5 ;  /* 0x00000005060075a7 */ /* 0x000e62000800017f */
[----:B------:R-:W-:-:S04]  /*78e0*/  IADD3 R0, R0, 0x1, RZ ;  /* 0x0000000100007810 */ /* 0x000fc80007ffe0ff */
[----:B------:R-:W-:-:S04]  /*78f0*/  ISETP.NE.AND P1, PT, R0, 0x5, PT ;  /* 0x000000050000780c */ /* 0x000fc80003f25270 */
[----:B------:R-:W-:Y:S02]  /*7900*/  SEL R2, RZ, 0x1, P1 ;  /* 0x00000001ff027807 */ /* 0x000fe40000800000 */
[----:B------:R-:W-:Y:S02]  /*7910*/  SEL R0, R0, RZ, P1 ;  /* 0x000000ff00007207 */ /* 0x000fe40000800000 */
[----:B------:R-:W-:-:S03]  /*7920*/  LOP3.LUT R7, R7, R2, RZ, 0x3c, !PT ;  /* 0x0000000207077212 */ /* 0x000fc600078e3cff */
[----:B0-----:R-:W-:Y:S01]  /*7930*/  IMAD R9, R0, 0x8, R3 ;  /* 0x0000000800097824 */ /* 0x001fe200078e0203 */
[----:B------:R-:W-:Y:S01]  /*7940*/  SHF.L.U32 R4, R7, 0x1f, RZ ;  /* 0x0000001f07047819 */ /* 0x000fe200000006ff */
[----:B-1----:R-:W-:Y:S06]  /*7950*/  @!P0 BRA `(.L_x_179) ;  /* 0x0000000000e48947 */ /* 0x002fec0003800000 */
.L_x_191:
[----:B------:R-:W1:Y:S01]  /*7960*/  SYNCS.PHASECHK.TRANS64.TRYWAIT P0, [R9+URZ], R4 ;  /* 0x00000004090075a7 */ /* 0x000e62000800017f */
[----:B------:R-:W-:-:S05]  /*7970*/  VIADD R0, R0, 0x1 ;  /* 0x0000000100007836 */ /* 0x000fca0000000000 */
[----:B------:R-:W-:-:S04]  /*7980*/  ISETP.NE.AND P1, PT, R0, 0x5, PT ;  /* 0x000000050000780c */ /* 0x000fc80003f25270 */
[----:B------:R-:W-:Y:S02]  /*7990*/  SEL R2, RZ, 0x1, P1 ;  /* 0x00000001ff027807 */ /* 0x000fe40000800000 */
[----:B------:R-:W-:Y:S02]  /*79a0*/  SEL R0, R0, RZ, P1 ;  /* 0x000000ff00007207 */ /* 0x000fe40000800000 */
[----:B------:R-:W-:Y:S01]  /*79b0*/  LOP3.LUT R2, R7, R2, RZ, 0x3c, !PT ;  /* 0x0000000207027212 */ /* 0x000fe200078e3cff */
[----:B-1----:R-:W-:Y:S06]  /*79c0*/  @!P0 BRA `(.L_x_180) ;  /* 0x0000000000dc8947 */ /* 0x002fec0003800000 */
.L_x_192:
[----:B------:R-:W-:Y:S01]  /*79d0*/  IMAD R3, R0, 0x8, R3 ;  /* 0x0000000800037824 */ /* 0x000fe200078e0203 */
[----:B------:R-:W-:-:S07]  /*79e0*/  SHF.L.U32 R0, R2, 0x1f, RZ ;  /* 0x0000001f02007819 */ /* 0x000fce00000006ff */
.L_x_181:
[----:B--2---:R2:W3:Y:S02]  /*79f0*/  SYNCS.PHASECHK.TRANS64.TRYWAIT P0, [R3+URZ], R0 ;  /* 0x00000000030075a7 */ /* 0x0044e4000800017f */
[----:B---3--:R-:W-:Y:S05]  /*7a00*/  @!P0 NANOSLEEP.SYNCS 0x989680 ;  /* 0x009896800000895d */ /* 0x008fea0003900000 */
[----:B------:R-:W3:Y:S02]  /*7a10*/  @!P0 SYNCS.PHASECHK.TRANS64 P0, [R3+URZ], R0 ;  /* 0x00000000030085a7 */ /* 0x000ee4000800007f */
[----:B---3--:R-:W-:Y:S05]  /*7a20*/  @!P0 BRA `(.L_x_181) ;  /* 0xfffffffc00f08947 */ /* 0x008fea000383ffff */
.L_x_175:
[----:B------:R-:W-:Y:S05]  /*7a30*/  BSYNC B0 ;  /* 0x0000000000007941 */ /* 0x000fea0003800000 */
.L_x_174:
[----:B------:R-:W-:Y:S05]  /*7a40*/  EXIT ;  /* 0x000000000000794d */ /* 0x000fea0003800000 */
.L_x_17:
[----:B---3--:R3:W4:Y:S02]  /*7a50*/  SYNCS.PHASECHK.TRANS64.TRYWAIT P1, [R3+URZ], R0 ;  /* 0x00000000030075a7 */ /* 0x008724000802017f */
[----:B----4-:R-:W-:Y:S05]  /*7a60*/  @!P1 NANOSLEEP.SYNCS 0x989680 ;  /* 0x009896800000995d */ /* 0x010fea0003900000 */
[----:B------:R-:W4:Y:S02]  /*7a70*/  @!P1 SYNCS.PHASECHK.TRANS64 P1, [R3+URZ], R0 ;  /* 0x00000000030095a7 */ /* 0x000f24000802007f */
[----:B----4-:R-:W-:Y:S05]  /*7a80*/  @!P1 BRA `(.L_x_17) ;  /* 0xfffffffc00f09947 */ /* 0x010fea000383ffff */
[----:B------:R-:W-:Y:S05]  /*7a90*/  BRA `(.L_x_16) ;  /* 0xffffff9400e87947 */ /* 0x000fea000383ffff */
.L_x_22:
[----:B-1----:R-:W-:-:S04]  /*7aa0*/  IMAD.U32 R4, RZ, RZ, UR8 ;  /* 0x00000008ff047e24 */ /* 0x002fc8000f8e00ff */
[----:B------:R1:W2:Y:S03]  /*7ab0*/  SYNCS.PHASECHK.TRANS64.TRYWAIT P1, [R4+URZ], R3 ;  /* 0x00000003040075a7 */ /* 0x0002a6000802017f */
[----:B--2---:R-:W-:Y:S05]  /*7ac0*/  @!P1 NANOSLEEP.SYNCS 0x989680 ;  /* 0x009896800000995d */ /* 0x004fea0003900000 */
[----:B------:R-:W2:Y:S02]  /*7ad0*/  @!P1 SYNCS.PHASECHK.TRANS64 P1, [R4+URZ], R3 ;  /* 0x00000003040095a7 */ /* 0x000ea4000802007f */
[----:B--2---:R-:W-:Y:S05]  /*7ae0*/  @!P1 BRA `(.L_x_22) ;  /* 0xfffffffc00ec9947 */ /* 0x004fea000383ffff */
[----:B------:R-:W-:Y:S05]  /*7af0*/  BRA `(.L_x_21) ;  /* 0xffffff9c00287947 */ /* 0x000fea000383ffff */
.L_x_161:
[----:B------:R-:W-:Y:S01]  /*7b00*/  BSSY B1, `(.L_x_182) ;  /* 0x0000006000017945 */ /* 0x000fe20003800000 */
[----:B------:R-:W-:-:S07]  /*7b10*/  IMAD.MOV.U32 R15, RZ, RZ, -0x1 ;  /* 0xffffffffff0f7424 */ /* 0x000fce00078e00ff */
[----:B------:R-:W-:Y:S05]  /*7b20*/  WARPSYNC.COLLECTIVE R15, `(.L_x_183) ;  /* 0x000000000f0c7348 */ /* 0x000fea0003c00000 */
[----:B------:R-:W-:Y:S02]  /*7b30*/  ELECT P6, UR62, PT ;  /* 0x00000000003e782f */ /* 0x000fe400038c0000 */
[----:B------:R-:W-:Y:S01]  /*7b40*/  MOV R14, UR62 ;  /* 0x0000003e000e7c02 */ /* 0x000fe20008000f00 */
[----:B------:R-:W-:Y:S10]  /*7b50*/  ENDCOLLECTIVE ;  /* 0x000000000000791b */ /* 0x000ff40003800000 */
.L_x_183:
[----:B------:R-:W-:Y:S05]  /*7b60*/  BSYNC B1 ;  /* 0x0000000000017941 */ /* 0x000fea0003800000 */
.L_x_182:
[----:B------:R-:W-:Y:S05]  /*7b70*/  BRA `(.L_x_184) ;  /* 0xfffffff000247947 */ /* 0x000fea000383ffff */
.L_x_164:
[----:B0-----:R0:W1:Y:S02]  /*7b80*/  SYNCS.PHASECHK.TRANS64.TRYWAIT P1, [R14+URZ+0x28], R7 ;  /* 0x000028070e0075a7 */ /* 0x001064000802017f */
[----:B-1----:R-:W-:Y:S05]  /*7b90*/  @!P1 NANOSLEEP.SYNCS 0x989680 ;  /* 0x009896800000995d */ /* 0x002fea0003900000 */
[----:B------:R-:W1:Y:S02]  /*7ba0*/  @!P1 SYNCS.PHASECHK.TRANS64 P1, [R14+URZ+0x28], R7 ;  /* 0x000028070e0095a7 */ /* 0x000e64000802007f */
[----:B-1----:R-:W-:Y:S05]  /*7bb0*/  @!P1 BRA `(.L_x_164) ;  /* 0xfffffffc00f09947 */ /* 0x002fea000383ffff */
[----:B------:R-:W-:Y:S05]  /*7bc0*/  BRA `(.L_x_185) ;  /* 0xfffffff000587947 */ /* 0x000fea000383ffff */
.L_x_173:
[----:B------:R-:W-:Y:S01]  /*7bd0*/  BSSY B0, `(.L_x_186) ;  /* 0x0000006000007945 */ /* 0x000fe20003800000 */
[----:B------:R-:W-:-:S07]  /*7be0*/  IMAD.MOV.U32 R15, RZ, RZ, -0x1 ;  /* 0xffffffffff0f7424 */ /* 0x000fce00078e00ff */
[----:B------:R-:W-:Y:S05]  /*7bf0*/  WARPSYNC.COLLECTIVE R15, `(.L_x_187) ;  /* 0x000000000f0c7348 */ /* 0x000fea0003c00000 */
[----:B------:R-:W-:Y:S02]  /*7c00*/  ELECT P6, UR62, PT ;  /* 0x00000000003e782f */ /* 0x000fe400038c0000 */
[----:B------:R-:W-:Y:S01]  /*7c10*/  MOV R14, UR62 ;  /* 0x0000003e000e7c02 */ /* 0x000fe20008000f00 */
[----:B------:R-:W-:Y:S10]  /*7c20*/  ENDCOLLECTIVE ;  /* 0x000000000000791b */ /* 0x000ff40003800000 */
.L_x_187:
[----:B------:R-:W-:Y:S05]  /*7c30*/  BSYNC B0 ;  /* 0x0000000000007941 */ /* 0x000fea0003800000 */
.L_x_186:
[----:B------:R-:W-:Y:S05]  /*7c40*/  BRA `(.L_x_188) ;  /* 0xfffffff800a87947 */ /* 0x000fea000383ffff */
.L_x_177:
[----:B0-----:R0:W1:Y:S02]  /*7c50*/  SYNCS.PHASECHK.TRANS64.TRYWAIT P0, [R7+URZ], R2 ;  /* 0x00000002070075a7 */ /* 0x001064000800017f */
[----:B-1----:R-:W-:Y:S05]  /*7c60*/  @!P0 NANOSLEEP.SYNCS 0x989680 ;  /* 0x009896800000895d */ /* 0x002fea0003900000 */
[----:B------:R-:W1:Y:S02]  /*7c70*/  @!P0 SYNCS.PHASECHK.TRANS64 P0, [R7+URZ], R2 ;  /* 0x00000002070085a7 */ /* 0x000e64000800007f */
[----:B-1----:R-:W-:Y:S05]  /*7c80*/  @!P0 BRA `(.L_x_177) ;  /* 0xfffffffc00f08947 */ /* 0x002fea000383ffff */
[----:B------:R-:W-:Y:S05]  /*7c90*/  BRA `(.L_x_189) ;  /* 0xfffffff800e87947 */ /* 0x000fea000383ffff */
.L_x_178:
[----:B0-----:R0:W1:Y:S02]  /*7ca0*/  SYNCS.PHASECHK.TRANS64.TRYWAIT P0, [R9+URZ], R4 ;  /* 0x00000004090075a7 */ /* 0x001064000800017f */
[----:B-1----:R-:W-:Y:S05]  /*7cb0*/  @!P0 NANOSLEEP.SYNCS 0x989680 ;  /* 0x009896800000895d */ /* 0x002fea0003900000 */
[----:B------:R-:W1:Y:S02]  /*7cc0*/  @!P0 SYNCS.PHASECHK.TRANS64 P0, [R9+URZ], R4 ;  /* 0x00000004090085a7 */ /* 0x000e64000800007f */
[----:B-1----:R-:W-:Y:S05]  /*7cd0*/  @!P0 BRA `(.L_x_178) ;  /* 0xfffffffc00f08947 */ /* 0x002fea000383ffff */
[----:B------:R-:W-:Y:S05]  /*7ce0*/  BRA `(.L_x_190) ;  /* 0xfffffff800f87947 */ /* 0x000fea000383ffff */
.L_x_179:
[----:B0-----:R0:W1:Y:S02]  /*7cf0*/  SYNCS.PHASECHK.TRANS64.TRYWAIT P0, [R6+URZ], R5 ;  /* 0x00000005060075a7 */ /* 0x001064000800017f */
[----:B-1----:R-:W-:Y:S05]  /*7d00*/  @!P0 NANOSLEEP.SYNCS 0x989680 ;  /* 0x009896800000895d */ /* 0x002fea0003900000 */
[----:B------:R-:W1:Y:S02]  /*7d10*/  @!P0 SYNCS.PHASECHK.TRANS64 P0, [R6+URZ], R5 ;  /* 0x00000005060085a7 */ /* 0x000e64000800007f */
[----:B-1----:R-:W-:Y:S05]  /*7d20*/  @!P0 BRA `(.L_x_179) ;  /* 0xfffffffc00f08947 */ /* 0x002fea000383ffff */
[----:B------:R-:W-:Y:S05]  /*7d30*/  BRA `(.L_x_191) ;  /* 0xfffffffc00087947 */ /* 0x000fea000383ffff */
.L_x_180:
[----:B-1----:R1:W2:Y:S02]  /*7d40*/  SYNCS.PHASECHK.TRANS64.TRYWAIT P0, [R9+URZ], R4 ;  /* 0x00000004090075a7 */ /* 0x0022a4000800017f */
[----:B--2---:R-:W-:Y:S05]  /*7d50*/  @!P0 NANOSLEEP.SYNCS 0x989680 ;  /* 0x009896800000895d */ /* 0x004fea0003900000 */
[----:B------:R-:W2:Y:S02]  /*7d60*/  @!P0 SYNCS.PHASECHK.TRANS64 P0, [R9+URZ], R4 ;  /* 0x00000004090085a7 */ /* 0x000ea4000800007f */
[----:B--2---:R-:W-:Y:S05]  /*7d70*/  @!P0 BRA `(.L_x_180) ;  /* 0xfffffffc00f08947 */ /* 0x004fea000383ffff */
[----:B------:R-:W-:Y:S05]  /*7d80*/  BRA `(.L_x_192) ;  /* 0xfffffffc00107947 */ /* 0x000fea000383ffff */
.L_x_193:
[----:B------:R-:W-:-:S00]  /*7d90*/  BRA `(.L_x_193) ;  /* 0xfffffffc00fc7947 */ /* 0x000fc0000383ffff */
[----:B------:R-:W-:-:S00]  /*7da0*/  NOP ;  /* 0x0000000000007918 */ /* 0x000fc00000000000 */
        /* <DEDUP_REMOVED lines=13> */
.L_x_194:


//--------------------- .nv.global.init           --------------------------
	.section	.nv.global.init,"aw",@progbits
.nv.global.init:
	.type		$str$22,@object
	.size		$str$22,($str$23 - $str$22)
$str$22:
        /*0000*/ 	.byte	0x6b, 0x5f, 0x74, 0x69, 0x6c, 0x65, 0x5f, 0x63, 0x6f, 0x75, 0x6e, 0x74, 0x20, 0x3e, 0x3d, 0x20
        /*0010*/ 	.byte	0x31, 0x00
	.type		$str$23,@object
	.size		$str$23,(__unnamed_1 - $str$23)
$str$23:
        /*0012*/ 	.byte	0x2f, 0x74, 0x6d, 0x70, 0x2f, 0x63, 0x75, 0x74, 0x6c, 0x61, 0x73, 0x73, 0x5f, 0x73, 0x77, 0x65
        /*0022*/ 	.byte	0x65, 0x70, 0x5f, 0x73, 0x72, 0x63, 0x2f, 0x69, 0x6e, 0x63, 0x6c, 0x75, 0x64, 0x65, 0x2f, 0x63
        /*0032*/ 	.byte	0x75, 0x74, 0x6c, 0x61, 0x73, 0x73, 0x2f, 0x67, 0x65, 0x6d, 0x6d, 0x2f, 0x63, 0x6f, 0x6c, 0x6c
        /*0042*/ 	.byte	0x65, 0x63, 0x74, 0x69, 0x76, 0x65, 0x2f, 0x73, 0x6d, 0x39, 0x30, 0x5f, 0x6d, 0x6d, 0x61, 0x5f
        /*0052*/ 	.byte	0x74, 0x6d, 0x61, 0x5f, 0x67, 0x6d, 0x6d, 0x61, 0x5f, 0x73, 0x73, 0x5f, 0x77, 0x61, 0x72, 0x70
        /*0062*/ 	.byte	0x73, 0x70, 0x65, 0x63, 0x69, 0x61, 0x6c, 0x69, 0x7a, 0x65, 0x64, 0x2e, 0x68, 0x70, 0x70, 0x00
	.type		__unnamed_1,@object
	.size		__unnamed_1,(.L_0 - __unnamed_1)
__unnamed_1:
        /*0072*/ 	.byte	0x76, 0x6f, 0x69, 0x64, 0x20, 0x63, 0x75, 0x74, 0x6c, 0x61, 0x73, 0x73, 0x3a, 0x3a, 0x67, 0x65
        /* <DEDUP_REMOVED lines=175> */
        /*0b72*/ 	.byte	0x00
.L_0:


//--------------------- .nv.shared._ZN7cutlass13device_kernelINS_4gemm6kernel13GemmUniversalIN4cute5tupleIJiiiiEEENS1_10collective13CollectiveMmaINS1_34MainloopSm90TmaGmmaWarpSpecializedILi5ENS5_IJNS4_1CILi1EEESB_SB_EEENS1_35KernelTmaWarpSpecializedCooperativeEEENS5_IJNSA_ILi256EEENSA_ILi64EEENSA_ILi32EEEEEEfNS5_IJlSB_lEEEfSJ_NS4_8TiledMMAINS4_8MMA_AtomIJNS4_4SM904GMMA29MMA_64x64x8_F32TF32TF32_SS_TNILNSN_7ScaleInE1ELSP_1EEEEEENS4_6LayoutINS5_IJNSA_ILi2EEESB_SB_EEENS5_IJSB_NSA_ILi0EEESV_EEEEENS5_IJNS4_10UnderscoreESY_SY_EEEEENS4_13SM90_TMA_LOADENS4_14ComposedLayoutINS4_7SwizzleILi3ELi4ELi3EEENS4_18smem_ptr_flag_bitsILi32EEENSS_INS5_IJNSA_ILi8EEESH_EEENS5_IJSH_SB_EEEEEEEvNS4_8identityES11_S1B_vS1C_EENS_8epilogue10collective6detail29Sm90TmaWarpSpecializedAdapterINS1F_15DefaultEpilogueIfSJ_SJ_NS1E_6thread17LinearCombinationIfLi1EffLNS1J_9ScaleType4KindE0ELNS_15FloatRoundStyleE2EfEENS1_15EpilogueDefaultEEEEEvvEEEEvNT_6ParamsE --------------------------
	.section	.nv.shared._ZN7cutlass13device_kernelINS_4gemm6kernel13GemmUniversalIN4cute5tupleIJiiiiEEENS1_10collective13CollectiveMmaINS1_34MainloopSm90TmaGmmaWarpSpecializedILi5ENS5_IJNS4_1CILi1EEESB_SB_EEENS1_35KernelTmaWarpSpecializedCooperativeEEENS5_IJNSA_ILi256EEENSA_ILi64EEENSA_ILi32EEEEEEfNS5_IJlSB_lEEEfSJ_NS4_8TiledMMAINS4_8MMA_AtomIJNS4_4SM904GMMA29MMA_64x64x8_F32TF32TF32_SS_TNILNSN_7ScaleInE1ELSP_1EEEEEENS4_6LayoutINS5_IJNSA_ILi2EEESB_SB_EEENS5_IJSB_NSA_ILi0EEESV_EEEEENS5_IJNS4_10UnderscoreESY_SY_EEEEENS4_13SM90_TMA_LOADENS4_14ComposedLayoutINS4_7SwizzleILi3ELi4ELi3EEENS4_18smem_ptr_flag_bitsILi32EEENSS_INS5_IJNSA_ILi8EEESH_EEENS5_IJSH_SB_EEEEEEEvNS4_8identityES11_S1B_vS1C_EENS_8epilogue10collective6detail29Sm90TmaWarpSpecializedAdapterINS1F_15DefaultEpilogueIfSJ_SJ_NS1E_6thread17LinearCombinationIfLi1EffLNS1J_9ScaleType4KindE0ELNS_15FloatRoundStyleE2EfEENS1_15EpilogueDefaultEEEEEvvEEEEvNT_6ParamsE,"aw",@nobits
	.sectionflags	@""
	.align	16
	.zero		1024


//--------------------- .nv.shared.reserved.0     --------------------------
	.section	.nv.shared.reserved.0,"aw",@nobits
	.weak		__nv_reservedSMEM_offset_0_alias
	.size		__nv_reservedSMEM_offset_0_alias, 0, 0
	.other		__nv_reservedSMEM_offset_0_alias,@"STO_CUDA_RESERVED_SHARED STV_DEFAULT"
__nv_reservedSMEM_offset_0_alias:
	.zero		0


//--------------------- .nv.global                --------------------------
	.section	.nv.global,"aw",@nobits
.nv.global:
	.type		_ZN40_INTERNAL_a1f85ab3_4_k_cu_758cef0f_278434cute1_E,@object
	.size		_ZN40_INTERNAL_a1f85ab3_4_k_cu_758cef0f_278434cute1_E,(_ZN40_INTERNAL_a1f85ab3_4_k_cu_758cef0f_278434cuda3std3__45__cpo6cbeginE - _ZN40_INTERNAL_a1f85ab3_4_k_cu_758cef0f_278434cute1_E)
_ZN40_INTERNAL_a1f85ab3_4_k_cu_758cef0f_278434cute1_E:
	.zero		1
	.type		_ZN40_INTERNAL_a1f85ab3_4_k_cu_758cef0f_278434cuda3std3__45__cpo6cbeginE,@object
	.size		_ZN40_INTERNAL_a1f85ab3_4_k_cu_758cef0f_278434cuda3std3__45__cpo6cbeginE,(_ZN40_INTERNAL_a1f85ab3_4_k_cu_758cef0f_278434cuda3std3__48in_placeE - _ZN40_INTERNAL_a1f85ab3_4_k_cu_758cef0f_278434cuda3std3__45__cpo6cbeginE)
_ZN40_INTERNAL_a1f85ab3_4_k_cu_758cef0f_278434cuda3std3__45__cpo6cbeginE:
	.zero		1
	.type		_ZN40_INTERNAL_a1f85ab3_4_k_cu_758cef0f_278434cuda3std3__48in_placeE,@object
	.size		_ZN40_INTERNAL_a1f85ab3_4_k_cu_758cef0f_278434cuda3std3__48in_placeE,(_ZN40_INTERNAL_a1f85ab3_4_k_cu_758cef0f_278434cuda3std6ranges3__45__cpo9iter_moveE - _ZN40_INTERNAL_a1f85ab3_4_k_cu_758cef0f_278434cuda3std3__48in_placeE)
_ZN40_INTERNAL_a1f85ab3_4_k_cu_758cef0f_278434cuda3std3__48in_placeE:
	.zero		1
	.type		_ZN40_INTERNAL_a1f85ab3_4_k_cu_758cef0f_278434cuda3std6ranges3__45__cpo9iter_moveE,@object
	.size		_ZN40_INTERNAL_a1f85ab3_4_k_cu_758cef0f_278434cuda3std6ranges3__45__cpo9iter_moveE,(_ZN40_INTERNAL_a1f85ab3_4_k_cu_758cef0f_278434cuda3std3__45__cpo5beginE - _ZN40_INTERNAL_a1f85ab3_4_k_cu_758cef0f_278434cuda3std6ranges3__45__cpo9iter_moveE)
_ZN40_INTERNAL_a1f85ab3_4_k_cu_758cef0f_278434cuda3std6ranges3__45__cpo9iter_moveE:
	.zero		1
	.type		_ZN40_INTERNAL_a1f85ab3_4_k_cu_758cef0f_278434cuda3std3__45__cpo5beginE,@object
	.size		_ZN40_INTERNAL_a1f85ab3_4_k_cu_758cef0f_278434cuda3std3__45__cpo5beginE,(_ZN40_INTERNAL_a1f85ab3_4_k_cu_758cef0f_278434cuda3std3__442_GLOBAL__N__a1f85ab3_4_k_cu_758cef0f_278436ignoreE - _ZN40_INTERNAL_a1f85ab3_4_k_cu_758cef0f_278434cuda3std3__45__cpo5beginE)
_ZN40_INTERNAL_a1f85ab3_4_k_cu_758cef0f_278434cuda3std3__45__cpo5beginE:
	.zero		1
	.type		_ZN40_INTERNAL_a1f85ab3_4_k_cu_758cef0f_278434cuda3std3__442_GLOBAL__N__a1f85ab3_4_k_cu_758cef0f_278436ignoreE,@object
	.size		_ZN40_INTERNAL_a1f85ab3_4_k_cu_758cef0f_278434cuda3std3__442_GLOBAL__N__a1f85ab3_4_k_cu_758cef0f_278436ignoreE,(_ZN40_INTERNAL_a1f85ab3_4_k_cu_758cef0f_278434cute7productE - _ZN40_INTERNAL_a1f85ab3_4_k_cu_758cef0f_278434cuda3std3__442_GLOBAL__N__a1f85ab3_4_k_cu_758cef0f_278436ignoreE)
_ZN40_INTERNAL_a1f85ab3_4_k_cu_758cef0f_278434cuda3std3__442_GLOBAL__N__a1f85ab3_4_k_cu_758cef0f_278436ignoreE:
	.zero		1
	.type		_ZN40_INTERNAL_a1f85ab3_4_k_cu_758cef0f_278434cute7productE,@object
	.size		_ZN40_INTERNAL_a1f85ab3_4_k_cu_758cef0f_278434cute7productE,(_ZN40_INTERNAL_a1f85ab3_4_k_cu_758cef0f_278434cuda3std3__45__cpo3endE - _ZN40_INTERNAL_a1f85ab3_4_k_cu_758cef0f_278434cute7productE)
_ZN40_INTERNAL_a1f85ab3_4_k_cu_758cef0f_278434cute7productE:
	.zero		1
	.type		_ZN40_INTERNAL_a1f85ab3_4_k_cu_758cef0f_278434cuda3std3__45__cpo3endE,@object
	.size		_ZN40_INTERNAL_a1f85ab3_4_k_cu_758cef0f_278434cuda3std3__45__cpo3endE,(_ZN40_INTERNAL_a1f85ab3_4_k_cu_758cef0f_278434cuda3std3__419piecewise_constructE - _ZN40_INTERNAL_a1f85ab3_4_k_cu_758cef0f_278434cuda3std3__45__cpo3endE)
_ZN40_INTERNAL_a1f85ab3_4_k_cu_758cef0f_278434cuda3std3__45__cpo3endE:
	.zero		1
	.type		_ZN40_INTERNAL_a1f85ab3_4_k_cu_758cef0f_278434cuda3std3__419piecewise_constructE,@object
	.size		_ZN40_INTERNAL_a1f85ab3_4_k_cu_758cef0f_278434cuda3std3__419piecewise_constructE,(_ZN40_INTERNAL_a1f85ab3_4_k_cu_758cef0f_278434cuda3std3__45__cpo4cendE - _ZN40_INTERNAL_a1f85ab3_4_k_cu_758cef0f_278434cuda3std3__419piecewise_constructE)
_ZN40_INTERNAL_a1f85ab3_4_k_cu_758cef0f_278434cuda3std3__419piecewise_constructE:
	.zero		1
	.type		_ZN40_INTERNAL_a1f85ab3_4_k_cu_758cef0f_278434cuda3std3__45__cpo4cendE,@object
	.size		_ZN40_INTERNAL_a1f85ab3_4_k_cu_758cef0f_278434cuda3std3__45__cpo4cendE,(_ZN40_INTERNAL_a1f85ab3_4_k_cu_758cef0f_278434cuda3std6ranges3__45__cpo4swapE - _ZN40_INTERNAL_a1f85ab3_4_k_cu_758cef0f_278434cuda3std3__45__cpo4cendE)
_ZN40_INTERNAL_a1f85ab3_4_k_cu_758cef0f_278434cuda3std3__45__cpo4cendE:
	.zero		1
	.type		_ZN40_INTERNAL_a1f85ab3_4_k_cu_758cef0f_278434cuda3std6ranges3__45__cpo4swapE,@object
	.size		_ZN40_INTERNAL_a1f85ab3_4_k_cu_758cef0f_278434cuda3std6ranges3__45__cpo4swapE,(.L_8 - _ZN40_INTERNAL_a1f85ab3_4_k_cu_758cef0f_278434cuda3std6ranges3__45__cpo4swapE)
_ZN40_INTERNAL_a1f85ab3_4_k_cu_758cef0f_278434cuda3std6ranges3__45__cpo4swapE:
	.zero		1
.L_8:


//--------------------- .nv.constant0._ZN7cutlass13device_kernelINS_4gemm6kernel13GemmUniversalIN4cute5tupleIJiiiiEEENS1_10collective13CollectiveMmaINS1_34MainloopSm90TmaGmmaWarpSpecializedILi5ENS5_IJNS4_1CILi1EEESB_SB_EEENS1_35KernelTmaWarpSpecializedCooperativeEEENS5_IJNSA_ILi256EEENSA_ILi64EEENSA_ILi32EEEEEEfNS5_IJlSB_lEEEfSJ_NS4_8TiledMMAINS4_8MMA_AtomIJNS4_4SM904GMMA29MMA_64x64x8_F32TF32TF32_SS_TNILNSN_7ScaleInE1ELSP_1EEEEEENS4_6LayoutINS5_IJNSA_ILi2EEESB_SB_EEENS5_IJSB_NSA_ILi0EEESV_EEEEENS5_IJNS4_10UnderscoreESY_SY_EEEEENS4_13SM90_TMA_LOADENS4_14ComposedLayoutINS4_7SwizzleILi3ELi4ELi3EEENS4_18smem_ptr_flag_bitsILi32EEENSS_INS5_IJNSA_ILi8EEESH_EEENS5_IJSH_SB_EEEEEEEvNS4_8identityES11_S1B_vS1C_EENS_8epilogue10collective6detail29Sm90TmaWarpSpecializedAdapterINS1F_15DefaultEpilogueIfSJ_SJ_NS1E_6thread17LinearCombinationIfLi1EffLNS1J_9ScaleType4KindE0ELNS_15FloatRoundStyleE2EfEENS1_15EpilogueDefaultEEEEEvvEEEEvNT_6ParamsE --------------------------
	.section	.nv.constant0._ZN7cutlass13device_kernelINS_4gemm6kernel13GemmUniversalIN4cute5tupleIJiiiiEEENS1_10collective13CollectiveMmaINS1_34MainloopSm90TmaGmmaWarpSpecializedILi5ENS5_IJNS4_1CILi1EEESB_SB_EEENS1_35KernelTmaWarpSpecializedCooperativeEEENS5_IJNSA_ILi256EEENSA_ILi64EEENSA_ILi32EEEEEEfNS5_IJlSB_lEEEfSJ_NS4_8TiledMMAINS4_8MMA_AtomIJNS4_4SM904GMMA29MMA_64x64x8_F32TF32TF32_SS_TNILNSN_7ScaleInE1ELSP_1EEEEEENS4_6LayoutINS5_IJNSA_ILi2EEESB_SB_EEENS5_IJSB_NSA_ILi0EEESV_EEEEENS5_IJNS4_10UnderscoreESY_SY_EEEEENS4_13SM90_TMA_LOADENS4_14ComposedLayoutINS4_7SwizzleILi3ELi4ELi3EEENS4_18smem_ptr_flag_bitsILi32EEENSS_INS5_IJNSA_ILi8EEESH_EEENS5_IJSH_SB_EEEEEEEvNS4_8identityES11_S1B_vS1C_EENS_8epilogue10collective6detail29Sm90TmaWarpSpecializedAdapterINS1F_15DefaultEpilogueIfSJ_SJ_NS1E_6thread17LinearCombinationIfLi1EffLNS1J_9ScaleType4KindE0ELNS_15FloatRoundStyleE2EfEENS1_15EpilogueDefaultEEEEEvvEEEEvNT_6ParamsE,"a",@progbits
	.sectionflags	@""
	.align	4
.nv.constant0._ZN7cutlass13device_kernelINS_4gemm6kernel13GemmUniversalIN4cute5tupleIJiiiiEEENS1_10collective13CollectiveMmaINS1_34MainloopSm90TmaGmmaWarpSpecializedILi5ENS5_IJNS4_1CILi1EEESB_SB_EEENS1_35KernelTmaWarpSpecializedCooperativeEEENS5_IJNSA_ILi256EEENSA_ILi64EEENSA_ILi32EEEEEEfNS5_IJlSB_lEEEfSJ_NS4_8TiledMMAINS4_8MMA_AtomIJNS4_4SM904GMMA29MMA_64x64x8_F32TF32TF32_SS_TNILNSN_7ScaleInE1ELSP_1EEEEEENS4_6LayoutINS5_IJNSA_ILi2EEESB_SB_EEENS5_IJSB_NSA_ILi0EEESV_EEEEENS5_IJNS4_10UnderscoreESY_SY_EEEEENS4_13SM90_TMA_LOADENS4_14ComposedLayoutINS4_7SwizzleILi3ELi4ELi3EEENS4_18smem_ptr_flag_bitsILi32EEENSS_INS5_IJNSA_ILi8EEESH_EEENS5_IJSH_SB_EEEEEEEvNS4_8identityES11_S1B_vS1C_EENS_8epilogue10collective6detail29Sm90TmaWarpSpecializedAdapterINS1F_15DefaultEpilogueIfSJ_SJ_NS1E_6thread17LinearCombinationIfLi1EffLNS1J_9ScaleType4KindE0ELNS_15FloatRoundStyleE2EfEENS1_15EpilogueDefaultEEEEEvvEEEEvNT_6ParamsE:
	.zero		1664


//--------------------- SYMBOLS --------------------------

	.type		.nv.reservedSmem.offset0,@object
	.size		.nv.reservedSmem.offset0,0x4
	.type		__assertfail,@function
